// auto-generated by cutlass_sweep.gemm — config: {"arch": "sm_90", "cluster_m": 2, "cluster_n": 1, "dtype": "int8", "dtype_b": "int8", "layout": "nt", "stages": 0, "tile_k": 32, "tile_m": 256, "tile_n": 128}
#include "cutlass/cutlass.h"
#include "cutlass/gemm/collective/collective_builder.hpp"
#include "cutlass/gemm/device/gemm_universal_adapter.h"
#include "cutlass/gemm/kernel/gemm_universal.hpp"
#include "cutlass/epilogue/collective/collective_builder.hpp"

using ElemA = int8_t;
using ElemB = int8_t;
using ElemCD = int8_t;
using Acc  = int32_t;
using TileShape    = cute::Shape<cute::_256, cute::_128, cute::_32>;
using ClusterShape = cute::Shape<cute::_2, cute::_1, cute::_1>;

using CollectiveEpilogue = typename cutlass::epilogue::collective::CollectiveBuilder<
    cutlass::arch::Sm90, cutlass::arch::OpClassTensorOp,
    TileShape, ClusterShape,
    cutlass::epilogue::collective::EpilogueTileAuto,
    Acc, Acc,
    ElemCD, cutlass::layout::RowMajor, 128 / cutlass::sizeof_bits<ElemCD>::value,
    ElemCD, cutlass::layout::RowMajor, 128 / cutlass::sizeof_bits<ElemCD>::value,
    cutlass::epilogue::collective::EpilogueScheduleAuto
  >::CollectiveOp;

using CollectiveMainloop = typename cutlass::gemm::collective::CollectiveBuilder<
    cutlass::arch::Sm90, cutlass::arch::OpClassTensorOp,
    ElemA, cutlass::layout::RowMajor, 128 / cutlass::sizeof_bits<ElemA>::value,
    ElemB, cutlass::layout::ColumnMajor, 128 / cutlass::sizeof_bits<ElemB>::value,
    Acc,
    TileShape, ClusterShape,
    cutlass::gemm::collective::StageCountAutoCarveout<static_cast<int>(sizeof(typename CollectiveEpilogue::SharedStorage))>,
    cutlass::gemm::collective::KernelScheduleAuto
  >::CollectiveOp;

using GemmKernel = cutlass::gemm::kernel::GemmUniversal<
    cute::Shape<int,int,int,int>,
    CollectiveMainloop,
    CollectiveEpilogue
>;
using Gemm = cutlass::gemm::device::GemmUniversalAdapter<GemmKernel>;

// Force the device kernel symbol into the cubin without needing a host main.
auto* _anchor = &cutlass::device_kernel<GemmKernel>;


// ===== COMPILED SASS (sm_90a) =====

	.target	sm_90a

	.elftype	@"ET_EXEC"


//--------------------- .note.nv.tkinfo           --------------------------
	.section	.note.nv.tkinfo,"",@"SHT_NOTE"
	.sectionflags	@"SHF_NOTE_NV_TKINFO"
	.tkinfo
        /*0018*/ 	.word	0x00000002
        /*0030*/ 	.string	""
        /*0030*/ 	.string	"ptxas"
        /*0030*/ 	.string	"Cuda compilation tools, release 13.0, V13.0.88"
        /*0030*/ 	.string	"Build cuda_13.0.r13.0/compiler.36424714_0"
        /*0030*/ 	.string	"-arch sm_90a -m 64 "



//--------------------- .note.nv.cuinfo           --------------------------
	.section	.note.nv.cuinfo,"",@"SHT_NOTE"
	.sectionflags	@"SHF_NOTE_NV_CUINFO"
        /*0018*/ 	.short	0x0002
        /*001a*/ 	.short	0x005a
        /*001c*/ 	.short	0x0082
	.zero		2


//--------------------- .nv.info                  --------------------------
	.section	.nv.info,"",@"SHT_CUDA_INFO"
	.align	4


	//----- nvinfo : EIATTR_REGCOUNT
	.align		4
        /*0000*/ 	.byte	0x04, 0x2f
        /*0002*/ 	.short	(.L_15 - .L_14)
	.align		4
.L_14:
        /*0004*/ 	.word	index@(_ZN7cutlass13device_kernelINS_4gemm6kernel13GemmUniversalIN4cute5tupleIJiiiiEEENS1_10collective13CollectiveMmaINS1_34MainloopSm90TmaGmmaWarpSpecializedILi18ENS5_IJNS4_1CILi2EEENSA_ILi1EEESC_EEENS1_35KernelTmaWarpSpecializedCooperativeEEENS5_IJNSA_ILi256EEENSA_ILi128EEENSA_ILi32EEEEEEaNS5_IJlSC_lEEEaSK_NS4_8TiledMMAINS4_8MMA_AtomIJNS4_4SM904GMMA27MMA_64x128x32_S32S8S8_SS_TNEEEENS4_6LayoutISD_NS5_IJSC_NSA_ILi0EEESS_EEEEENS5_IJNS4_10UnderscoreESV_SV_EEEEENS4_13SM90_TMA_LOADENS4_14ComposedLayoutINS4_7SwizzleILi1ELi4ELi3EEENS4_18smem_ptr_flag_bitsILi8EEENSR_INS5_IJNSA_ILi8EEESI_EEENS5_IJSI_SC_EEEEEEEvNS4_8identityENS4_23SM90_TMA_LOAD_MULTICASTES18_vS19_EENS_8epilogue10collective6detail29Sm90TmaWarpSpecializedAdapterINS1D_15DefaultEpilogueIaSK_SK_NS1C_6thread17LinearCombinationIaLi1EiiLNS1H_9ScaleType4KindE0ELNS_15FloatRoundStyleE2EaEENS1_15EpilogueDefaultEEEEEvvEEEEvNT_6ParamsE)
        /*0008*/ 	.word	0x000000a8


	//----- nvinfo : EIATTR_FRAME_SIZE
	.align		4
.L_15:
        /*000c*/ 	.byte	0x04, 0x11
        /*000e*/ 	.short	(.L_17 - .L_16)
	.align		4
.L_16:
        /*0010*/ 	.word	index@(_ZN7cutlass13device_kernelINS_4gemm6kernel13GemmUniversalIN4cute5tupleIJiiiiEEENS1_10collective13CollectiveMmaINS1_34MainloopSm90TmaGmmaWarpSpecializedILi18ENS5_IJNS4_1CILi2EEENSA_ILi1EEESC_EEENS1_35KernelTmaWarpSpecializedCooperativeEEENS5_IJNSA_ILi256EEENSA_ILi128EEENSA_ILi32EEEEEEaNS5_IJlSC_lEEEaSK_NS4_8TiledMMAINS4_8MMA_AtomIJNS4_4SM904GMMA27MMA_64x128x32_S32S8S8_SS_TNEEEENS4_6LayoutISD_NS5_IJSC_NSA_ILi0EEESS_EEEEENS5_IJNS4_10UnderscoreESV_SV_EEEEENS4_13SM90_TMA_LOADENS4_14ComposedLayoutINS4_7SwizzleILi1ELi4ELi3EEENS4_18smem_ptr_flag_bitsILi8EEENSR_INS5_IJNSA_ILi8EEESI_EEENS5_IJSI_SC_EEEEEEEvNS4_8identityENS4_23SM90_TMA_LOAD_MULTICASTES18_vS19_EENS_8epilogue10collective6detail29Sm90TmaWarpSpecializedAdapterINS1D_15DefaultEpilogueIaSK_SK_NS1C_6thread17LinearCombinationIaLi1EiiLNS1H_9ScaleType4KindE0ELNS_15FloatRoundStyleE2EaEENS1_15EpilogueDefaultEEEEEvvEEEEvNT_6ParamsE)
        /*0014*/ 	.word	0x00000000


	//----- nvinfo : EIATTR_MIN_STACK_SIZE
	.align		4
.L_17:
        /*0018*/ 	.byte	0x04, 0x12
        /*001a*/ 	.short	(.L_19 - .L_18)
	.align		4
.L_18:
        /*001c*/ 	.word	index@(_ZN7cutlass13device_kernelINS_4gemm6kernel13GemmUniversalIN4cute5tupleIJiiiiEEENS1_10collective13CollectiveMmaINS1_34MainloopSm90TmaGmmaWarpSpecializedILi18ENS5_IJNS4_1CILi2EEENSA_ILi1EEESC_EEENS1_35KernelTmaWarpSpecializedCooperativeEEENS5_IJNSA_ILi256EEENSA_ILi128EEENSA_ILi32EEEEEEaNS5_IJlSC_lEEEaSK_NS4_8TiledMMAINS4_8MMA_AtomIJNS4_4SM904GMMA27MMA_64x128x32_S32S8S8_SS_TNEEEENS4_6LayoutISD_NS5_IJSC_NSA_ILi0EEESS_EEEEENS5_IJNS4_10UnderscoreESV_SV_EEEEENS4_13SM90_TMA_LOADENS4_14ComposedLayoutINS4_7SwizzleILi1ELi4ELi3EEENS4_18smem_ptr_flag_bitsILi8EEENSR_INS5_IJNSA_ILi8EEESI_EEENS5_IJSI_SC_EEEEEEEvNS4_8identityENS4_23SM90_TMA_LOAD_MULTICASTES18_vS19_EENS_8epilogue10collective6detail29Sm90TmaWarpSpecializedAdapterINS1D_15DefaultEpilogueIaSK_SK_NS1C_6thread17LinearCombinationIaLi1EiiLNS1H_9ScaleType4KindE0ELNS_15FloatRoundStyleE2EaEENS1_15EpilogueDefaultEEEEEvvEEEEvNT_6ParamsE)
        /*0020*/ 	.word	0x00000000
.L_19:


//--------------------- .nv.compat                --------------------------
	.section	.nv.compat,"",@"SHT_CUDA_COMPAT_INFO"
	.align	4
        /*0000*/ 	.byte	0x02, 0x09, 0x01, 0x00, 0x02, 0x02, 0x04, 0x00, 0x02, 0x05, 0x05, 0x00, 0x03, 0x07, 0x01, 0x01
        /*0010*/ 	.byte	0x02, 0x03, 0x01, 0x00, 0x02, 0x06, 0x01, 0x00, 0x04, 0x0b, 0x08, 0x00, 0x00, 0x00, 0x00, 0x00
        /*0020*/ 	.byte	0x00, 0x00, 0x00, 0x00


//--------------------- .nv.info._ZN7cutlass13device_kernelINS_4gemm6kernel13GemmUniversalIN4cute5tupleIJiiiiEEENS1_10collective13CollectiveMmaINS1_34MainloopSm90TmaGmmaWarpSpecializedILi18ENS5_IJNS4_1CILi2EEENSA_ILi1EEESC_EEENS1_35KernelTmaWarpSpecializedCooperativeEEENS5_IJNSA_ILi256EEENSA_ILi128EEENSA_ILi32EEEEEEaNS5_IJlSC_lEEEaSK_NS4_8TiledMMAINS4_8MMA_AtomIJNS4_4SM904GMMA27MMA_64x128x32_S32S8S8_SS_TNEEEENS4_6LayoutISD_NS5_IJSC_NSA_ILi0EEESS_EEEEENS5_IJNS4_10UnderscoreESV_SV_EEEEENS4_13SM90_TMA_LOADENS4_14ComposedLayoutINS4_7SwizzleILi1ELi4ELi3EEENS4_18smem_ptr_flag_bitsILi8EEENSR_INS5_IJNSA_ILi8EEESI_EEENS5_IJSI_SC_EEEEEEEvNS4_8identityENS4_23SM90_TMA_LOAD_MULTICASTES18_vS19_EENS_8epilogue10collective6detail29Sm90TmaWarpSpecializedAdapterINS1D_15DefaultEpilogueIaSK_SK_NS1C_6thread17LinearCombinationIaLi1EiiLNS1H_9ScaleType4KindE0ELNS_15FloatRoundStyleE2EaEENS1_15EpilogueDefaultEEEEEvvEEEEvNT_6ParamsE --------------------------
	.section	.nv.info._ZN7cutlass13device_kernelINS_4gemm6kernel13GemmUniversalIN4cute5tupleIJiiiiEEENS1_10collective13CollectiveMmaINS1_34MainloopSm90TmaGmmaWarpSpecializedILi18ENS5_IJNS4_1CILi2EEENSA_ILi1EEESC_EEENS1_35KernelTmaWarpSpecializedCooperativeEEENS5_IJNSA_ILi256EEENSA_ILi128EEENSA_ILi32EEEEEEaNS5_IJlSC_lEEEaSK_NS4_8TiledMMAINS4_8MMA_AtomIJNS4_4SM904GMMA27MMA_64x128x32_S32S8S8_SS_TNEEEENS4_6LayoutISD_NS5_IJSC_NSA_ILi0EEESS_EEEEENS5_IJNS4_10UnderscoreESV_SV_EEEEENS4_13SM90_TMA_LOADENS4_14ComposedLayoutINS4_7SwizzleILi1ELi4ELi3EEENS4_18smem_ptr_flag_bitsILi8EEENSR_INS5_IJNSA_ILi8EEESI_EEENS5_IJSI_SC_EEEEEEEvNS4_8identityENS4_23SM90_TMA_LOAD_MULTICASTES18_vS19_EENS_8epilogue10collective6detail29Sm90TmaWarpSpecializedAdapterINS1D_15DefaultEpilogueIaSK_SK_NS1C_6thread17LinearCombinationIaLi1EiiLNS1H_9ScaleType4KindE0ELNS_15FloatRoundStyleE2EaEENS1_15EpilogueDefaultEEEEEvvEEEEvNT_6ParamsE,"",@"SHT_CUDA_INFO"
	.sectionflags	@""
	.align	4


	//----- nvinfo : EIATTR_CUDA_API_VERSION
	.align		4
        /*0000*/ 	.byte	0x04, 0x37
        /*0002*/ 	.short	(.L_21 - .L_20)
.L_20:
        /*0004*/ 	.word	0x00000082


	//----- nvinfo : EIATTR_KPARAM_INFO
	.align		4
.L_21:
        /*0008*/ 	.byte	0x04, 0x17
        /*000a*/ 	.short	(.L_23 - .L_22)
.L_22:
        /*000c*/ 	.word	0x00000000
        /*0010*/ 	.short	0x0000
        /*0012*/ 	.short	0x0070
        /*0014*/ 	.byte	0x00, 0xf0, 0x01, 0x10


	//----- nvinfo : EIATTR_SPARSE_MMA_MASK
	.align		4
.L_23:
        /*0018*/ 	.byte	0x03, 0x50
        /*001a*/ 	.short	0x0000


	//----- nvinfo : EIATTR_MAXREG_COUNT
	.align		4
        /*001c*/ 	.byte	0x03, 0x1b
        /*001e*/ 	.short	0x00a8


	//----- nvinfo : EIATTR_NUM_BARRIERS
	.align		4
        /*0020*/ 	.byte	0x02, 0x4c
        /*0022*/ 	.byte	0x01
	.zero		1


	//----- nvinfo : EIATTR_EXTERNS
	.align		4
        /*0024*/ 	.byte	0x04, 0x0f
        /*0026*/ 	.short	(.L_25 - .L_24)


	//   ....[0]....
	.align		4
.L_24:
        /*0028*/ 	.word	index@(__assertfail)


	//----- nvinfo : EIATTR_MERCURY_ISA_VERSION
	.align		4
.L_25:
        /*002c*/ 	.byte	0x03, 0x5f
        /*002e*/ 	.short	0x0101


	//----- nvinfo : EIATTR_INT_WARP_WIDE_INSTR_OFFSETS
	.align		4
        /*0030*/ 	.byte	0x04, 0x31
        /*0032*/ 	.short	(.L_27 - .L_26)


	//   ....[0]....
.L_26:
        /*0034*/ 	.word	0x00000670


	//   ....[1]....
        /*0038*/ 	.word	0x000006a0


	//   ....[2]....
        /*003c*/ 	.word	0x00000860


	//----- nvinfo : EIATTR_COOP_GROUP_MASK_REGIDS
	.align		4
.L_27:
        /*0040*/ 	.byte	0x04, 0x29
        /*0042*/ 	.short	(.L_29 - .L_28)


	//   ....[0]....
.L_28:
        /*0044*/ 	.word	0xffffffff


	//   ....[1]....
        /*0048*/ 	.word	0xffffffff


	//   ....[2]....
        /*004c*/ 	.word	0xffffffff


	//   ....[3]....
        /*0050*/ 	.word	0xffffffff


	//   ....[4]....
        /*0054*/ 	.word	0xffffffff


	//   ....[5]....
        /*0058*/ 	.word	0xffffffff


	//----- nvinfo : EIATTR_COOP_GROUP_INSTR_OFFSETS
	.align		4
.L_29:
        /*005c*/ 	.byte	0x04, 0x28
        /*005e*/ 	.short	(.L_31 - .L_30)


	//   ....[0]....
.L_30:
        /*0060*/ 	.word	0x00000060


	//   ....[1]....
        /*0064*/ 	.word	0x00000070


	//   ....[2]....
        /*0068*/ 	.word	0x00000130


	//   ....[3]....
        /*006c*/ 	.word	0x000004c0


	//   ....[4]....
        /*0070*/ 	.word	0x000009e0


	//   ....[5]....
        /*0074*/ 	.word	0x00001420


	//----- nvinfo : EIATTR_REG_RECONFIG
	.align		4
.L_31:
        /*0078*/ 	.byte	0x01, 0x54
	.zero		2


	//----- nvinfo : EIATTR_SYSCALL_OFFSETS
	.align		4
        /*007c*/ 	.byte	0x04, 0x46
        /*007e*/ 	.short	(.L_33 - .L_32)


	//   ....[0]....
.L_32:
        /*0080*/ 	.word	0x000015f0


	//----- nvinfo : EIATTR_MBARRIER_INSTR_OFFSETS
	.align		4
.L_33:
        /*0084*/ 	.byte	0x04, 0x39
        /*0086*/ 	.short	(.L_35 - .L_34)


	//   ....[0]....
.L_34:
        /*0088*/ 	.word	0x00000250
        /*008c*/ 	.word	0x000000ff
        /*0090*/ 	.word	0x00000000
        /*0094*/ 	.short	0x0100
        /*0096*/ 	.byte	0x08
	.zero		1


	//   ....[1]....
        /*0098*/ 	.word	0x00000260
        /*009c*/ 	.word	0x000000ff
        /*00a0*/ 	.word	0x00000090
        /*00a4*/ 	.short	0x0100
        /*00a6*/ 	.byte	0x08
	.zero		1


	//   ....[2]....
        /*00a8*/ 	.word	0x00000270
        /*00ac*/ 	.word	0x000000ff
        /*00b0*/ 	.word	0x00000008
        /*00b4*/ 	.short	0x0100
        /*00b6*/ 	.byte	0x08
	.zero		1


	//   ....[3]....
        /*00b8*/ 	.word	0x00000280
        /*00bc*/ 	.word	0x000000ff
        /*00c0*/ 	.word	0x00000098
        /*00c4*/ 	.short	0x0100
        /*00c6*/ 	.byte	0x08
	.zero		1


	//   ....[4]....
        /*00c8*/ 	.word	0x00000290
        /*00cc*/ 	.word	0x000000ff
        /*00d0*/ 	.word	0x00000010
        /*00d4*/ 	.short	0x0100
        /*00d6*/ 	.byte	0x08
	.zero		1


	//   ....[5]....
        /*00d8*/ 	.word	0x000002a0
        /*00dc*/ 	.word	0x000000ff
        /*00e0*/ 	.word	0x000000a0
        /*00e4*/ 	.short	0x0100
        /*00e6*/ 	.byte	0x08
	.zero		1


	//   ....[6]....
        /*00e8*/ 	.word	0x000002b0
        /*00ec*/ 	.word	0x000000ff
        /*00f0*/ 	.word	0x00000018
        /*00f4*/ 	.short	0x0100
        /*00f6*/ 	.byte	0x08
	.zero		1


	//   ....[7]....
        /*00f8*/ 	.word	0x000002c0
        /*00fc*/ 	.word	0x000000ff
        /*0100*/ 	.word	0x000000a8
        /*0104*/ 	.short	0x0100
        /*0106*/ 	.byte	0x08
	.zero		1


	//   ....[8]....
        /*0108*/ 	.word	0x000002d0
        /*010c*/ 	.word	0x000000ff
        /*0110*/ 	.word	0x00000020
        /*0114*/ 	.short	0x0100
        /*0116*/ 	.byte	0x08
	.zero		1


	//   ....[9]....
        /*0118*/ 	.word	0x000002e0
        /*011c*/ 	.word	0x000000ff
        /*0120*/ 	.word	0x000000b0
        /*0124*/ 	.short	0x0100
        /*0126*/ 	.byte	0x08
	.zero		1


	//   ....[10]....
        /*0128*/ 	.word	0x000002f0
        /*012c*/ 	.word	0x000000ff
        /*0130*/ 	.word	0x00000028
        /*0134*/ 	.short	0x0100
        /*0136*/ 	.byte	0x08
	.zero		1


	//   ....[11]....
        /*0138*/ 	.word	0x00000300
        /*013c*/ 	.word	0x000000ff
        /*0140*/ 	.word	0x000000b8
        /*0144*/ 	.short	0x0100
        /*0146*/ 	.byte	0x08
	.zero		1


	//   ....[12]....
        /*0148*/ 	.word	0x00000310
        /*014c*/ 	.word	0x000000ff
        /*0150*/ 	.word	0x00000030
        /*0154*/ 	.short	0x0100
        /*0156*/ 	.byte	0x08
	.zero		1


	//   ....[13]....
        /*0158*/ 	.word	0x00000320
        /*015c*/ 	.word	0x000000ff
        /*0160*/ 	.word	0x000000c0
        /*0164*/ 	.short	0x0100
        /*0166*/ 	.byte	0x08
	.zero		1


	//   ....[14]....
        /*0168*/ 	.word	0x00000330
        /*016c*/ 	.word	0x000000ff
        /*0170*/ 	.word	0x00000038
        /*0174*/ 	.short	0x0100
        /*0176*/ 	.byte	0x08
	.zero		1


	//   ....[15]....
        /*0178*/ 	.word	0x00000340
        /*017c*/ 	.word	0x000000ff
        /*0180*/ 	.word	0x000000c8
        /*0184*/ 	.short	0x0100
        /*0186*/ 	.byte	0x08
	.zero		1


	//   ....[16]....
        /*0188*/ 	.word	0x00000350
        /*018c*/ 	.word	0x000000ff
        /*0190*/ 	.word	0x00000040
        /*0194*/ 	.short	0x0100
        /*0196*/ 	.byte	0x08
	.zero		1


	//   ....[17]....
        /*0198*/ 	.word	0x00000360
        /*019c*/ 	.word	0x000000ff
        /*01a0*/ 	.word	0x000000d0
        /*01a4*/ 	.short	0x0100
        /*01a6*/ 	.byte	0x08
	.zero		1


	//   ....[18]....
        /*01a8*/ 	.word	0x00000370
        /*01ac*/ 	.word	0x000000ff
        /*01b0*/ 	.word	0x00000048
        /*01b4*/ 	.short	0x0100
        /*01b6*/ 	.byte	0x08
	.zero		1


	//   ....[19]....
        /*01b8*/ 	.word	0x00000380
        /*01bc*/ 	.word	0x000000ff
        /*01c0*/ 	.word	0x000000d8
        /*01c4*/ 	.short	0x0100
        /*01c6*/ 	.byte	0x08
	.zero		1


	//   ....[20]....
        /*01c8*/ 	.word	0x00000390
        /*01cc*/ 	.word	0x000000ff
        /*01d0*/ 	.word	0x00000050
        /*01d4*/ 	.short	0x0100
        /*01d6*/ 	.byte	0x08
	.zero		1


	//   ....[21]....
        /*01d8*/ 	.word	0x000003a0
        /*01dc*/ 	.word	0x000000ff
        /*01e0*/ 	.word	0x000000e0
        /*01e4*/ 	.short	0x0100
        /*01e6*/ 	.byte	0x08
	.zero		1


	//   ....[22]....
        /*01e8*/ 	.word	0x000003b0
        /*01ec*/ 	.word	0x000000ff
        /*01f0*/ 	.word	0x00000058
        /*01f4*/ 	.short	0x0100
        /*01f6*/ 	.byte	0x08
	.zero		1


	//   ....[23]....
        /*01f8*/ 	.word	0x000003c0
        /*01fc*/ 	.word	0x000000ff
        /*0200*/ 	.word	0x000000e8
        /*0204*/ 	.short	0x0100
        /*0206*/ 	.byte	0x08
	.zero		1


	//   ....[24]....
        /*0208*/ 	.word	0x000003d0
        /*020c*/ 	.word	0x000000ff
        /*0210*/ 	.word	0x00000060
        /*0214*/ 	.short	0x0100
        /*0216*/ 	.byte	0x08
	.zero		1


	//   ....[25]....
        /*0218*/ 	.word	0x000003e0
        /*021c*/ 	.word	0x000000ff
        /*0220*/ 	.word	0x000000f0
        /*0224*/ 	.short	0x0100
        /*0226*/ 	.byte	0x08
	.zero		1


	//   ....[26]....
        /*0228*/ 	.word	0x000003f0
        /*022c*/ 	.word	0x000000ff
        /*0230*/ 	.word	0x00000068
        /*0234*/ 	.short	0x0100
        /*0236*/ 	.byte	0x08
	.zero		1


	//   ....[27]....
        /*0238*/ 	.word	0x00000400
        /*023c*/ 	.word	0x000000ff
        /*0240*/ 	.word	0x000000f8
        /*0244*/ 	.short	0x0100
        /*0246*/ 	.byte	0x08
	.zero		1


	//   ....[28]....
        /*0248*/ 	.word	0x00000410
        /*024c*/ 	.word	0x000000ff
        /*0250*/ 	.word	0x00000070
        /*0254*/ 	.short	0x0100
        /*0256*/ 	.byte	0x08
	.zero		1


	//   ....[29]....
        /*0258*/ 	.word	0x00000420
        /*025c*/ 	.word	0x000000ff
        /*0260*/ 	.word	0x00000100
        /*0264*/ 	.short	0x0100
        /*0266*/ 	.byte	0x08
	.zero		1


	//   ....[30]....
        /*0268*/ 	.word	0x00000430
        /*026c*/ 	.word	0x000000ff
        /*0270*/ 	.word	0x00000078
        /*0274*/ 	.short	0x0100
        /*0276*/ 	.byte	0x08
	.zero		1


	//   ....[31]....
        /*0278*/ 	.word	0x00000440
        /*027c*/ 	.word	0x000000ff
        /*0280*/ 	.word	0x00000108
        /*0284*/ 	.short	0x0100
        /*0286*/ 	.byte	0x08
	.zero		1


	//   ....[32]....
        /*0288*/ 	.word	0x00000450
        /*028c*/ 	.word	0x000000ff
        /*0290*/ 	.word	0x00000080
        /*0294*/ 	.short	0x0100
        /*0296*/ 	.byte	0x08
	.zero		1


	//   ....[33]....
        /*0298*/ 	.word	0x00000460
        /*029c*/ 	.word	0x000000ff
        /*02a0*/ 	.word	0x00000110
        /*02a4*/ 	.short	0x0100
        /*02a6*/ 	.byte	0x08
	.zero		1


	//   ....[34]....
        /*02a8*/ 	.word	0x00000470
        /*02ac*/ 	.word	0x000000ff
        /*02b0*/ 	.word	0x00000088
        /*02b4*/ 	.short	0x0100
        /*02b6*/ 	.byte	0x08
	.zero		1


	//   ....[35]....
        /*02b8*/ 	.word	0x00000480
        /*02bc*/ 	.word	0x000000ff
        /*02c0*/ 	.word	0x00000118
        /*02c4*/ 	.short	0x0100
        /*02c6*/ 	.byte	0x08
	.zero		1


	//   ....[36]....
        /*02c8*/ 	.word	0x000008e0
        /*02cc*/ 	.word	0x000000ff
        /*02d0*/ 	.word	0x00000130
        /*02d4*/ 	.short	0x0100
        /*02d6*/ 	.byte	0x06
	.zero		1


	//   ....[37]....
        /*02d8*/ 	.word	0x00000970
        /*02dc*/ 	.word	0x000000ff
        /*02e0*/ 	.word	0x00000138
        /*02e4*/ 	.short	0x0100
        /*02e6*/ 	.byte	0x06
	.zero		1


	//   ....[38]....
        /*02e8*/ 	.word	0x000016c0
        /*02ec*/ 	.word	0x00000003
        /*02f0*/ 	.word	0x00000000
        /*02f4*/ 	.short	0x010a
        /*02f6*/ 	.byte	0x3f
	.zero		1


	//   ....[39]....
        /*02f8*/ 	.word	0x00001700
        /*02fc*/ 	.word	0x00000003
        /*0300*/ 	.word	0x00000000
        /*0304*/ 	.short	0x010a
        /*0306*/ 	.byte	0x3f
	.zero		1


	//   ....[40]....
        /*0308*/ 	.word	0x000019a0
        /*030c*/ 	.word	0x00000005
        /*0310*/ 	.word	0x00000000
        /*0314*/ 	.short	0x010a
        /*0316*/ 	.byte	0x3f
	.zero		1


	//   ....[41]....
        /*0318*/ 	.word	0x000019e0
        /*031c*/ 	.word	0x00000005
        /*0320*/ 	.word	0x00000000
        /*0324*/ 	.short	0x010a
        /*0326*/ 	.byte	0x3f
	.zero		1


	//   ....[42]....
        /*0328*/ 	.word	0x00001b20
        /*032c*/ 	.word	0x00000005
        /*0330*/ 	.word	0x00000000
        /*0334*/ 	.short	0x0101
        /*0336*/ 	.byte	0x3f
	.zero		1


	//   ....[43]....
        /*0338*/ 	.word	0x00001d40
        /*033c*/ 	.word	0x00000003
        /*0340*/ 	.word	0x00000000
        /*0344*/ 	.short	0x0101
        /*0346*/ 	.byte	0x3f
	.zero		1


	//   ....[44]....
        /*0348*/ 	.word	0x00009390
        /*034c*/ 	.word	0x00000017
        /*0350*/ 	.word	0x00000090
        /*0354*/ 	.short	0x010a
        /*0356*/ 	.byte	0x3f
	.zero		1


	//   ....[45]....
        /*0358*/ 	.word	0x00009700
        /*035c*/ 	.word	0x00000003
        /*0360*/ 	.word	0x00000138
        /*0364*/ 	.short	0x0101
        /*0366*/ 	.byte	0x3f
	.zero		1


	//   ....[46]....
        /*0368*/ 	.word	0x00009e60
        /*036c*/ 	.word	0x00000007
        /*0370*/ 	.word	0x00000000
        /*0374*/ 	.short	0x010a
        /*0376*/ 	.byte	0x3f
	.zero		1


	//   ....[47]....
        /*0378*/ 	.word	0x00009ee0
        /*037c*/ 	.word	0x00000008
        /*0380*/ 	.word	0x00000000
        /*0384*/ 	.short	0x010a
        /*0386*/ 	.byte	0x3f
	.zero		1


	//   ....[48]....
        /*0388*/ 	.word	0x00009f70
        /*038c*/ 	.word	0x00000009
        /*0390*/ 	.word	0x00000000
        /*0394*/ 	.short	0x010a
        /*0396*/ 	.byte	0x3f
	.zero		1


	//   ....[49]....
        /*0398*/ 	.word	0x0000a000
        /*039c*/ 	.word	0x00000008
        /*03a0*/ 	.word	0x00000000
        /*03a4*/ 	.short	0x010a
        /*03a6*/ 	.byte	0x3f
	.zero		1


	//   ....[50]....
        /*03a8*/ 	.word	0x0000a090
        /*03ac*/ 	.word	0x00000009
        /*03b0*/ 	.word	0x00000000
        /*03b4*/ 	.short	0x010a
        /*03b6*/ 	.byte	0x3f
	.zero		1


	//   ....[51]....
        /*03b8*/ 	.word	0x0000a120
        /*03bc*/ 	.word	0x00000008
        /*03c0*/ 	.word	0x00000000
        /*03c4*/ 	.short	0x010a
        /*03c6*/ 	.byte	0x3f
	.zero		1


	//   ....[52]....
        /*03c8*/ 	.word	0x0000a1b0
        /*03cc*/ 	.word	0x00000009
        /*03d0*/ 	.word	0x00000000
        /*03d4*/ 	.short	0x010a
        /*03d6*/ 	.byte	0x3f
	.zero		1


	//   ....[53]....
        /*03d8*/ 	.word	0x0000a240
        /*03dc*/ 	.word	0x00000008
        /*03e0*/ 	.word	0x00000000
        /*03e4*/ 	.short	0x010a
        /*03e6*/ 	.byte	0x3f
	.zero		1


	//   ....[54]....
        /*03e8*/ 	.word	0x0000a2d0
        /*03ec*/ 	.word	0x00000009
        /*03f0*/ 	.word	0x00000000
        /*03f4*/ 	.short	0x010a
        /*03f6*/ 	.byte	0x3f
	.zero		1


	//   ....[55]....
        /*03f8*/ 	.word	0x0000a360
        /*03fc*/ 	.word	0x00000008
        /*0400*/ 	.word	0x00000000
        /*0404*/ 	.short	0x010a
        /*0406*/ 	.byte	0x3f
	.zero		1


	//   ....[56]....
        /*0408*/ 	.word	0x0000a3f0
        /*040c*/ 	.word	0x00000009
        /*0410*/ 	.word	0x00000000
        /*0414*/ 	.short	0x010a
        /*0416*/ 	.byte	0x3f
	.zero		1


	//   ....[57]....
        /*0418*/ 	.word	0x0000a480
        /*041c*/ 	.word	0x00000008
        /*0420*/ 	.word	0x00000000
        /*0424*/ 	.short	0x010a
        /*0426*/ 	.byte	0x3f
	.zero		1


	//   ....[58]....
        /*0428*/ 	.word	0x0000a510
        /*042c*/ 	.word	0x00000009
        /*0430*/ 	.word	0x00000000
        /*0434*/ 	.short	0x010a
        /*0436*/ 	.byte	0x3f
	.zero		1


	//   ....[59]....
        /*0438*/ 	.word	0x0000a5a0
        /*043c*/ 	.word	0x00000008
        /*0440*/ 	.word	0x00000000
        /*0444*/ 	.short	0x010a
        /*0446*/ 	.byte	0x3f
	.zero		1


	//   ....[60]....
        /*0448*/ 	.word	0x0000a630
        /*044c*/ 	.word	0x00000009
        /*0450*/ 	.word	0x00000000
        /*0454*/ 	.short	0x010a
        /*0456*/ 	.byte	0x3f
	.zero		1


	//   ....[61]....
        /*0458*/ 	.word	0x0000a6c0
        /*045c*/ 	.word	0x00000008
        /*0460*/ 	.word	0x00000000
        /*0464*/ 	.short	0x010a
        /*0466*/ 	.byte	0x3f
	.zero		1


	//   ....[62]....
        /*0468*/ 	.word	0x0000a750
        /*046c*/ 	.word	0x0000000b
        /*0470*/ 	.word	0x00000000
        /*0474*/ 	.short	0x010a
        /*0476*/ 	.byte	0x3f
	.zero		1


	//   ....[63]....
        /*0478*/ 	.word	0x0000a7e0
        /*047c*/ 	.word	0x00000003
        /*0480*/ 	.word	0x00000000
        /*0484*/ 	.short	0x010a
        /*0486*/ 	.byte	0x3f
	.zero		1


	//   ....[64]....
        /*0488*/ 	.word	0x0000a840
        /*048c*/ 	.word	0x00000003
        /*0490*/ 	.word	0x00000000
        /*0494*/ 	.short	0x010a
        /*0496*/ 	.byte	0x3f
	.zero		1


	//   ....[65]....
        /*0498*/ 	.word	0x0000a890
        /*049c*/ 	.word	0x00000005
        /*04a0*/ 	.word	0x00000000
        /*04a4*/ 	.short	0x010a
        /*04a6*/ 	.byte	0x3f
	.zero		1


	//   ....[66]....
        /*04a8*/ 	.word	0x0000a960
        /*04ac*/ 	.word	0x00000017
        /*04b0*/ 	.word	0x00000090
        /*04b4*/ 	.short	0x010a
        /*04b6*/ 	.byte	0x3f
	.zero		1


	//   ....[67]....
        /*04b8*/ 	.word	0x0000aa30
        /*04bc*/ 	.word	0x00000007
        /*04c0*/ 	.word	0x00000000
        /*04c4*/ 	.short	0x010a
        /*04c6*/ 	.byte	0x3f
	.zero		1


	//   ....[68]....
        /*04c8*/ 	.word	0x0000aa80
        /*04cc*/ 	.word	0x00000008
        /*04d0*/ 	.word	0x00000000
        /*04d4*/ 	.short	0x010a
        /*04d6*/ 	.byte	0x3f
	.zero		1


	//   ....[69]....
        /*04d8*/ 	.word	0x0000aad0
        /*04dc*/ 	.word	0x00000009
        /*04e0*/ 	.word	0x00000000
        /*04e4*/ 	.short	0x010a
        /*04e6*/ 	.byte	0x3f
	.zero		1


	//   ....[70]....
        /*04e8*/ 	.word	0x0000ab20
        /*04ec*/ 	.word	0x00000008
        /*04f0*/ 	.word	0x00000000
        /*04f4*/ 	.short	0x010a
        /*04f6*/ 	.byte	0x3f
	.zero		1


	//   ....[71]....
        /*04f8*/ 	.word	0x0000ab70
        /*04fc*/ 	.word	0x00000009
        /*0500*/ 	.word	0x00000000
        /*0504*/ 	.short	0x010a
        /*0506*/ 	.byte	0x3f
	.zero		1


	//   ....[72]....
        /*0508*/ 	.word	0x0000abc0
        /*050c*/ 	.word	0x00000008
        /*0510*/ 	.word	0x00000000
        /*0514*/ 	.short	0x010a
        /*0516*/ 	.byte	0x3f
	.zero		1


	//   ....[73]....
        /*0518*/ 	.word	0x0000ac10
        /*051c*/ 	.word	0x00000009
        /*0520*/ 	.word	0x00000000
        /*0524*/ 	.short	0x010a
        /*0526*/ 	.byte	0x3f
	.zero		1


	//   ....[74]....
        /*0528*/ 	.word	0x0000ac60
        /*052c*/ 	.word	0x00000008
        /*0530*/ 	.word	0x00000000
        /*0534*/ 	.short	0x010a
        /*0536*/ 	.byte	0x3f
	.zero		1


	//   ....[75]....
        /*0538*/ 	.word	0x0000acb0
        /*053c*/ 	.word	0x00000009
        /*0540*/ 	.word	0x00000000
        /*0544*/ 	.short	0x010a
        /*0546*/ 	.byte	0x3f
	.zero		1


	//   ....[76]....
        /*0548*/ 	.word	0x0000ad00
        /*054c*/ 	.word	0x00000008
        /*0550*/ 	.word	0x00000000
        /*0554*/ 	.short	0x010a
        /*0556*/ 	.byte	0x3f
	.zero		1


	//   ....[77]....
        /*0558*/ 	.word	0x0000ad50
        /*055c*/ 	.word	0x00000009
        /*0560*/ 	.word	0x00000000
        /*0564*/ 	.short	0x010a
        /*0566*/ 	.byte	0x3f
	.zero		1


	//   ....[78]....
        /*0568*/ 	.word	0x0000ada0
        /*056c*/ 	.word	0x00000008
        /*0570*/ 	.word	0x00000000
        /*0574*/ 	.short	0x010a
        /*0576*/ 	.byte	0x3f
	.zero		1


	//   ....[79]....
        /*0578*/ 	.word	0x0000adf0
        /*057c*/ 	.word	0x00000009
        /*0580*/ 	.word	0x00000000
        /*0584*/ 	.short	0x010a
        /*0586*/ 	.byte	0x3f
	.zero		1


	//   ....[80]....
        /*0588*/ 	.word	0x0000ae40
        /*058c*/ 	.word	0x00000008
        /*0590*/ 	.word	0x00000000
        /*0594*/ 	.short	0x010a
        /*0596*/ 	.byte	0x3f
	.zero		1


	//   ....[81]....
        /*0598*/ 	.word	0x0000ae90
        /*059c*/ 	.word	0x00000009
        /*05a0*/ 	.word	0x00000000
        /*05a4*/ 	.short	0x010a
        /*05a6*/ 	.byte	0x3f
	.zero		1


	//   ....[82]....
        /*05a8*/ 	.word	0x0000aee0
        /*05ac*/ 	.word	0x00000008
        /*05b0*/ 	.word	0x00000000
        /*05b4*/ 	.short	0x010a
        /*05b6*/ 	.byte	0x3f
	.zero		1


	//   ....[83]....
        /*05b8*/ 	.word	0x0000af30
        /*05bc*/ 	.word	0x0000000b
        /*05c0*/ 	.word	0x00000000
        /*05c4*/ 	.short	0x010a
        /*05c6*/ 	.byte	0x3f
	.zero		1


	//----- nvinfo : EIATTR_NUM_MBARRIERS
	.align		4
.L_35:
        /*05c8*/ 	.byte	0x03, 0x38
        /*05ca*/ 	.short	0x0026


	//----- nvinfo : EIATTR_EXIT_INSTR_OFFSETS
	.align		4
        /*05cc*/ 	.byte	0x04, 0x1c
        /*05ce*/ 	.short	(.L_37 - .L_36)


	//   ....[0]....
.L_36:
        /*05d0*/ 	.word	0x00000b40


	//   ....[1]....
        /*05d4*/ 	.word	0x00001360


	//   ....[2]....
        /*05d8*/ 	.word	0x00008a90


	//   ....[3]....
        /*05dc*/ 	.word	0x00008ff0


	//   ....[4]....
        /*05e0*/ 	.word	0x0000a830


	//----- nvinfo : EIATTR_MAX_THREADS
	.align		4
.L_37:
        /*05e4*/ 	.byte	0x04, 0x05
        /*05e6*/ 	.short	(.L_39 - .L_38)
.L_38:
        /*05e8*/ 	.word	0x00000180
        /*05ec*/ 	.word	0x00000001
        /*05f0*/ 	.word	0x00000001


	//----- nvinfo : EIATTR_CRS_STACK_SIZE
	.align		4
.L_39:
        /*05f4*/ 	.byte	0x04, 0x1e
        /*05f6*/ 	.short	(.L_41 - .L_40)
.L_40:
        /*05f8*/ 	.word	0x00000000


	//----- nvinfo : EIATTR_CBANK_PARAM_SIZE
	.align		4
.L_41:
        /*05fc*/ 	.byte	0x03, 0x19
        /*05fe*/ 	.short	0x0470


	//----- nvinfo : EIATTR_PARAM_CBANK
	.align		4
        /*0600*/ 	.byte	0x04, 0x0a
        /*0602*/ 	.short	(.L_43 - .L_42)
	.align		4
.L_42:
        /*0604*/ 	.word	index@(.nv.constant0._ZN7cutlass13device_kernelINS_4gemm6kernel13GemmUniversalIN4cute5tupleIJiiiiEEENS1_10collective13CollectiveMmaINS1_34MainloopSm90TmaGmmaWarpSpecializedILi18ENS5_IJNS4_1CILi2EEENSA_ILi1EEESC_EEENS1_35KernelTmaWarpSpecializedCooperativeEEENS5_IJNSA_ILi256EEENSA_ILi128EEENSA_ILi32EEEEEEaNS5_IJlSC_lEEEaSK_NS4_8TiledMMAINS4_8MMA_AtomIJNS4_4SM904GMMA27MMA_64x128x32_S32S8S8_SS_TNEEEENS4_6LayoutISD_NS5_IJSC_NSA_ILi0EEESS_EEEEENS5_IJNS4_10UnderscoreESV_SV_EEEEENS4_13SM90_TMA_LOADENS4_14ComposedLayoutINS4_7SwizzleILi1ELi4ELi3EEENS4_18smem_ptr_flag_bitsILi8EEENSR_INS5_IJNSA_ILi8EEESI_EEENS5_IJSI_SC_EEEEEEEvNS4_8identityENS4_23SM90_TMA_LOAD_MULTICASTES18_vS19_EENS_8epilogue10collective6detail29Sm90TmaWarpSpecializedAdapterINS1D_15DefaultEpilogueIaSK_SK_NS1C_6thread17LinearCombinationIaLi1EiiLNS1H_9ScaleType4KindE0ELNS_15FloatRoundStyleE2EaEENS1_15EpilogueDefaultEEEEEvvEEEEvNT_6ParamsE)
        /*0608*/ 	.short	0x0210
        /*060a*/ 	.short	0x0470


	//----- nvinfo : EIATTR_SW_WAR
	.align		4
.L_43:
        /*060c*/ 	.byte	0x04, 0x36
        /*060e*/ 	.short	(.L_45 - .L_44)
.L_44:
        /*0610*/ 	.word	0x00000008
.L_45:


//--------------------- .nv.callgraph             --------------------------
	.section	.nv.callgraph,"",@"SHT_CUDA_CALLGRAPH"
	.align	4
	.sectionentsize	8
	.align		4
        /*0000*/ 	.word	0x00000000
	.align		4
        /*0004*/ 	.word	0xffffffff
	.align		4
        /*0008*/ 	.word	index@(_ZN7cutlass13device_kernelINS_4gemm6kernel13GemmUniversalIN4cute5tupleIJiiiiEEENS1_10collective13CollectiveMmaINS1_34MainloopSm90TmaGmmaWarpSpecializedILi18ENS5_IJNS4_1CILi2EEENSA_ILi1EEESC_EEENS1_35KernelTmaWarpSpecializedCooperativeEEENS5_IJNSA_ILi256EEENSA_ILi128EEENSA_ILi32EEEEEEaNS5_IJlSC_lEEEaSK_NS4_8TiledMMAINS4_8MMA_AtomIJNS4_4SM904GMMA27MMA_64x128x32_S32S8S8_SS_TNEEEENS4_6LayoutISD_NS5_IJSC_NSA_ILi0EEESS_EEEEENS5_IJNS4_10UnderscoreESV_SV_EEEEENS4_13SM90_TMA_LOADENS4_14ComposedLayoutINS4_7SwizzleILi1ELi4ELi3EEENS4_18smem_ptr_flag_bitsILi8EEENSR_INS5_IJNSA_ILi8EEESI_EEENS5_IJSI_SC_EEEEEEEvNS4_8identityENS4_23SM90_TMA_LOAD_MULTICASTES18_vS19_EENS_8epilogue10collective6detail29Sm90TmaWarpSpecializedAdapterINS1D_15DefaultEpilogueIaSK_SK_NS1C_6thread17LinearCombinationIaLi1EiiLNS1H_9ScaleType4KindE0ELNS_15FloatRoundStyleE2EaEENS1_15EpilogueDefaultEEEEEvvEEEEvNT_6ParamsE)
	.align		4
        /*000c*/ 	.word	index@(__assertfail)
	.align		4
        /*0010*/ 	.word	0x00000000
	.align		4
        /*0014*/ 	.word	0xfffffffe
	.align		4
        /*0018*/ 	.word	0x00000000
	.align		4
        /*001c*/ 	.word	0xfffffffd
	.align		4
        /*0020*/ 	.word	0x00000000
	.align		4
        /*0024*/ 	.word	0xfffffffc


//--------------------- .nv.constant4             --------------------------
	.section	.nv.constant4,"a",@progbits
	.align	8
	.align		8
.nv.constant4:
        /*0000*/ 	.dword	__assertfail
	.align		8
        /*0008*/ 	.dword	__unnamed_1
	.align		8
        /*0010*/ 	.dword	_ZN40_INTERNAL_01158a40_4_k_cu_cef32cac_244204cuda3std3__45__cpo5beginE
	.align		8
        /*0018*/ 	.dword	_ZN40_INTERNAL_01158a40_4_k_cu_cef32cac_244204cuda3std3__45__cpo3endE
	.align		8
        /*0020*/ 	.dword	_ZN40_INTERNAL_01158a40_4_k_cu_cef32cac_244204cuda3std3__45__cpo6cbeginE
	.align		8
        /*0028*/ 	.dword	_ZN40_INTERNAL_01158a40_4_k_cu_cef32cac_244204cuda3std3__45__cpo4cendE
	.align		8
        /*0030*/ 	.dword	_ZN40_INTERNAL_01158a40_4_k_cu_cef32cac_244204cuda3std3__442_GLOBAL__N__01158a40_4_k_cu_cef32cac_244206ignoreE
	.align		8
        /*0038*/ 	.dword	_ZN40_INTERNAL_01158a40_4_k_cu_cef32cac_244204cuda3std3__419piecewise_constructE
	.align		8
        /*0040*/ 	.dword	_ZN40_INTERNAL_01158a40_4_k_cu_cef32cac_244204cuda3std3__48in_placeE
	.align		8
        /*0048*/ 	.dword	_ZN40_INTERNAL_01158a40_4_k_cu_cef32cac_244204cuda3std6ranges3__45__cpo4swapE
	.align		8
        /*0050*/ 	.dword	_ZN40_INTERNAL_01158a40_4_k_cu_cef32cac_244204cuda3std6ranges3__45__cpo9iter_moveE
	.align		8
        /*0058*/ 	.dword	_ZN40_INTERNAL_01158a40_4_k_cu_cef32cac_244204cute7productE
	.align		8
        /*0060*/ 	.dword	_ZN40_INTERNAL_01158a40_4_k_cu_cef32cac_244204cute1_E
	.align		8
        /*0068*/ 	.dword	$str$22
	.align		8
        /*0070*/ 	.dword	$str$23


//--------------------- .text._ZN7cutlass13device_kernelINS_4gemm6kernel13GemmUniversalIN4cute5tupleIJiiiiEEENS1_10collective13CollectiveMmaINS1_34MainloopSm90TmaGmmaWarpSpecializedILi18ENS5_IJNS4_1CILi2EEENSA_ILi1EEESC_EEENS1_35KernelTmaWarpSpecializedCooperativeEEENS5_IJNSA_ILi256EEENSA_ILi128EEENSA_ILi32EEEEEEaNS5_IJlSC_lEEEaSK_NS4_8TiledMMAINS4_8MMA_AtomIJNS4_4SM904GMMA27MMA_64x128x32_S32S8S8_SS_TNEEEENS4_6LayoutISD_NS5_IJSC_NSA_ILi0EEESS_EEEEENS5_IJNS4_10UnderscoreESV_SV_EEEEENS4_13SM90_TMA_LOADENS4_14ComposedLayoutINS4_7SwizzleILi1ELi4ELi3EEENS4_18smem_ptr_flag_bitsILi8EEENSR_INS5_IJNSA_ILi8EEESI_EEENS5_IJSI_SC_EEEEEEEvNS4_8identityENS4_23SM90_TMA_LOAD_MULTICASTES18_vS19_EENS_8epilogue10collective6detail29Sm90TmaWarpSpecializedAdapterINS1D_15DefaultEpilogueIaSK_SK_NS1C_6thread17LinearCombinationIaLi1EiiLNS1H_9ScaleType4KindE0ELNS_15FloatRoundStyleE2EaEENS1_15EpilogueDefaultEEEEEvvEEEEvNT_6ParamsE --------------------------
	.section	.text._ZN7cutlass13device_kernelINS_4gemm6kernel13GemmUniversalIN4cute5tupleIJiiiiEEENS1_10collective13CollectiveMmaINS1_34MainloopSm90TmaGmmaWarpSpecializedILi18ENS5_IJNS4_1CILi2EEENSA_ILi1EEESC_EEENS1_35KernelTmaWarpSpecializedCooperativeEEENS5_IJNSA_ILi256EEENSA_ILi128EEENSA_ILi32EEEEEEaNS5_IJlSC_lEEEaSK_NS4_8TiledMMAINS4_8MMA_AtomIJNS4_4SM904GMMA27MMA_64x128x32_S32S8S8_SS_TNEEEENS4_6LayoutISD_NS5_IJSC_NSA_ILi0EEESS_EEEEENS5_IJNS4_10UnderscoreESV_SV_EEEEENS4_13SM90_TMA_LOADENS4_14ComposedLayoutINS4_7SwizzleILi1ELi4ELi3EEENS4_18smem_ptr_flag_bitsILi8EEENSR_INS5_IJNSA_ILi8EEESI_EEENS5_IJSI_SC_EEEEEEEvNS4_8identityENS4_23SM90_TMA_LOAD_MULTICASTES18_vS19_EENS_8epilogue10collective6detail29Sm90TmaWarpSpecializedAdapterINS1D_15DefaultEpilogueIaSK_SK_NS1C_6thread17LinearCombinationIaLi1EiiLNS1H_9ScaleType4KindE0ELNS_15FloatRoundStyleE2EaEENS1_15EpilogueDefaultEEEEEvvEEEEvNT_6ParamsE,"ax",@progbits
	.align	128
.text._ZN7cutlass13device_kernelINS_4gemm6kernel13GemmUniversalIN4cute5tupleIJiiiiEEENS1_10collective13CollectiveMmaINS1_34MainloopSm90TmaGmmaWarpSpecializedILi18ENS5_IJNS4_1CILi2EEENSA_ILi1EEESC_EEENS1_35KernelTmaWarpSpecializedCooperativeEEENS5_IJNSA_ILi256EEENSA_ILi128EEENSA_ILi32EEEEEEaNS5_IJlSC_lEEEaSK_NS4_8TiledMMAINS4_8MMA_AtomIJNS4_4SM904GMMA27MMA_64x128x32_S32S8S8_SS_TNEEEENS4_6LayoutISD_NS5_IJSC_NSA_ILi0EEESS_EEEEENS5_IJNS4_10UnderscoreESV_SV_EEEEENS4_13SM90_TMA_LOADENS4_14ComposedLayoutINS4_7SwizzleILi1ELi4ELi3EEENS4_18smem_ptr_flag_bitsILi8EEENSR_INS5_IJNSA_ILi8EEESI_EEENS5_IJSI_SC_EEEEEEEvNS4_8identityENS4_23SM90_TMA_LOAD_MULTICASTES18_vS19_EENS_8epilogue10collective6detail29Sm90TmaWarpSpecializedAdapterINS1D_15DefaultEpilogueIaSK_SK_NS1C_6thread17LinearCombinationIaLi1EiiLNS1H_9ScaleType4KindE0ELNS_15FloatRoundStyleE2EaEENS1_15EpilogueDefaultEEEEEvvEEEEvNT_6ParamsE:
        .type           _ZN7cutlass13device_kernelINS_4gemm6kernel13GemmUniversalIN4cute5tupleIJiiiiEEENS1_10collective13CollectiveMmaINS1_34MainloopSm90TmaGmmaWarpSpecializedILi18ENS5_IJNS4_1CILi2EEENSA_ILi1EEESC_EEENS1_35KernelTmaWarpSpecializedCooperativeEEENS5_IJNSA_ILi256EEENSA_ILi128EEENSA_ILi32EEEEEEaNS5_IJlSC_lEEEaSK_NS4_8TiledMMAINS4_8MMA_AtomIJNS4_4SM904GMMA27MMA_64x128x32_S32S8S8_SS_TNEEEENS4_6LayoutISD_NS5_IJSC_NSA_ILi0EEESS_EEEEENS5_IJNS4_10UnderscoreESV_SV_EEEEENS4_13SM90_TMA_LOADENS4_14ComposedLayoutINS4_7SwizzleILi1ELi4ELi3EEENS4_18smem_ptr_flag_bitsILi8EEENSR_INS5_IJNSA_ILi8EEESI_EEENS5_IJSI_SC_EEEEEEEvNS4_8identityENS4_23SM90_TMA_LOAD_MULTICASTES18_vS19_EENS_8epilogue10collective6detail29Sm90TmaWarpSpecializedAdapterINS1D_15DefaultEpilogueIaSK_SK_NS1C_6thread17LinearCombinationIaLi1EiiLNS1H_9ScaleType4KindE0ELNS_15FloatRoundStyleE2EaEENS1_15EpilogueDefaultEEEEEvvEEEEvNT_6ParamsE,@function
        .size           _ZN7cutlass13device_kernelINS_4gemm6kernel13GemmUniversalIN4cute5tupleIJiiiiEEENS1_10collective13CollectiveMmaINS1_34MainloopSm90TmaGmmaWarpSpecializedILi18ENS5_IJNS4_1CILi2EEENSA_ILi1EEESC_EEENS1_35KernelTmaWarpSpecializedCooperativeEEENS5_IJNSA_ILi256EEENSA_ILi128EEENSA_ILi32EEEEEEaNS5_IJlSC_lEEEaSK_NS4_8TiledMMAINS4_8MMA_AtomIJNS4_4SM904GMMA27MMA_64x128x32_S32S8S8_SS_TNEEEENS4_6LayoutISD_NS5_IJSC_NSA_ILi0EEESS_EEEEENS5_IJNS4_10UnderscoreESV_SV_EEEEENS4_13SM90_TMA_LOADENS4_14ComposedLayoutINS4_7SwizzleILi1ELi4ELi3EEENS4_18smem_ptr_flag_bitsILi8EEENSR_INS5_IJNSA_ILi8EEESI_EEENS5_IJSI_SC_EEEEEEEvNS4_8identityENS4_23SM90_TMA_LOAD_MULTICASTES18_vS19_EENS_8epilogue10collective6detail29Sm90TmaWarpSpecializedAdapterINS1D_15DefaultEpilogueIaSK_SK_NS1C_6thread17LinearCombinationIaLi1EiiLNS1H_9ScaleType4KindE0ELNS_15FloatRoundStyleE2EaEENS1_15EpilogueDefaultEEEEEvvEEEEvNT_6ParamsE,(.L_x_360 - _ZN7cutlass13device_kernelINS_4gemm6kernel13GemmUniversalIN4cute5tupleIJiiiiEEENS1_10collective13CollectiveMmaINS1_34MainloopSm90TmaGmmaWarpSpecializedILi18ENS5_IJNS4_1CILi2EEENSA_ILi1EEESC_EEENS1_35KernelTmaWarpSpecializedCooperativeEEENS5_IJNSA_ILi256EEENSA_ILi128EEENSA_ILi32EEEEEEaNS5_IJlSC_lEEEaSK_NS4_8TiledMMAINS4_8MMA_AtomIJNS4_4SM904GMMA27MMA_64x128x32_S32S8S8_SS_TNEEEENS4_6LayoutISD_NS5_IJSC_NSA_ILi0EEESS_EEEEENS5_IJNS4_10UnderscoreESV_SV_EEEEENS4_13SM90_TMA_LOADENS4_14ComposedLayoutINS4_7SwizzleILi1ELi4ELi3EEENS4_18smem_ptr_flag_bitsILi8EEENSR_INS5_IJNSA_ILi8EEESI_EEENS5_IJSI_SC_EEEEEEEvNS4_8identityENS4_23SM90_TMA_LOAD_MULTICASTES18_vS19_EENS_8epilogue10collective6detail29Sm90TmaWarpSpecializedAdapterINS1D_15DefaultEpilogueIaSK_SK_NS1C_6thread17LinearCombinationIaLi1EiiLNS1H_9ScaleType4KindE0ELNS_15FloatRoundStyleE2EaEENS1_15EpilogueDefaultEEEEEvvEEEEvNT_6ParamsE)
        .other          _ZN7cutlass13device_kernelINS_4gemm6kernel13GemmUniversalIN4cute5tupleIJiiiiEEENS1_10collective13CollectiveMmaINS1_34MainloopSm90TmaGmmaWarpSpecializedILi18ENS5_IJNS4_1CILi2EEENSA_ILi1EEESC_EEENS1_35KernelTmaWarpSpecializedCooperativeEEENS5_IJNSA_ILi256EEENSA_ILi128EEENSA_ILi32EEEEEEaNS5_IJlSC_lEEEaSK_NS4_8TiledMMAINS4_8MMA_AtomIJNS4_4SM904GMMA27MMA_64x128x32_S32S8S8_SS_TNEEEENS4_6LayoutISD_NS5_IJSC_NSA_ILi0EEESS_EEEEENS5_IJNS4_10UnderscoreESV_SV_EEEEENS4_13SM90_TMA_LOADENS4_14ComposedLayoutINS4_7SwizzleILi1ELi4ELi3EEENS4_18smem_ptr_flag_bitsILi8EEENSR_INS5_IJNSA_ILi8EEESI_EEENS5_IJSI_SC_EEEEEEEvNS4_8identityENS4_23SM90_TMA_LOAD_MULTICASTES18_vS19_EENS_8epilogue10collective6detail29Sm90TmaWarpSpecializedAdapterINS1D_15DefaultEpilogueIaSK_SK_NS1C_6thread17LinearCombinationIaLi1EiiLNS1H_9ScaleType4KindE0ELNS_15FloatRoundStyleE2EaEENS1_15EpilogueDefaultEEEEEvvEEEEvNT_6ParamsE,@"STO_CUDA_ENTRY STV_DEFAULT"
_ZN7cutlass13device_kernelINS_4gemm6kernel13GemmUniversalIN4cute5tupleIJiiiiEEENS1_10collective13CollectiveMmaINS1_34MainloopSm90TmaGmmaWarpSpecializedILi18ENS5_IJNS4_1CILi2EEENSA_ILi1EEESC_EEENS1_35KernelTmaWarpSpecializedCooperativeEEENS5_IJNSA_ILi256EEENSA_ILi128EEENSA_ILi32EEEEEEaNS5_IJlSC_lEEEaSK_NS4_8TiledMMAINS4_8MMA_AtomIJNS4_4SM904GMMA27MMA_64x128x32_S32S8S8_SS_TNEEEENS4_6LayoutISD_NS5_IJSC_NSA_ILi0EEESS_EEEEENS5_IJNS4_10UnderscoreESV_SV_EEEEENS4_13SM90_TMA_LOADENS4_14ComposedLayoutINS4_7SwizzleILi1ELi4ELi3EEENS4_18smem_ptr_flag_bitsILi8EEENSR_INS5_IJNSA_ILi8EEESI_EEENS5_IJSI_SC_EEEEEEEvNS4_8identityENS4_23SM90_TMA_LOAD_MULTICASTES18_vS19_EENS_8epilogue10collective6detail29Sm90TmaWarpSpecializedAdapterINS1D_15DefaultEpilogueIaSK_SK_NS1C_6thread17LinearCombinationIaLi1EiiLNS1H_9ScaleType4KindE0ELNS_15FloatRoundStyleE2EaEENS1_15EpilogueDefaultEEEEEvvEEEEvNT_6ParamsE:
[----:B------:R-:W0:Y:S01]  /*0000*/  LDC R1, c[0x0][0x28] ;  /* 0x00000a00ff017b82 */ /* 0x000e220000000800 */
[----:B------:R-:W1:Y:S01]  /*0010*/  S2R R18, SR_TID.X ;  /* 0x0000000000127919 */ /* 0x000e620000002100 */
[----:B------:R-:W-:Y:S01]  /*0020*/  ELECT P0, URZ, PT ;  /* 0x00000000003f782f */ /* 0x000fe20003800000 */
[----:B------:R-:W-:Y:S01]  /*0030*/  BSSY B0, `(.L_x_0) ;  /* 0x000000f000007945 */ /* 0x000fe20003800000 */
[--C-:B-1----:R-:W-:Y:S02]  /*0040*/  SHF.R.U32.HI R0, RZ, 0x5, R18.reuse ;  /* 0x00000005ff007819 */ /* 0x102fe40000011612 */
[----:B------:R-:W-:-:S03]  /*0050*/  SHF.R.U32.HI R3, RZ, 0x7, R18 ;  /* 0x00000007ff037819 */ /* 0x000fc60000011612 */
[----:B------:R-:W1:Y:S04]  /*0060*/  SHFL.IDX PT, R2, R0, RZ, 0x1f ;  /* 0x00001fff00027589 */ /* 0x000e6800000e0000 */
[----:B------:R2:W3:Y:S01]  /*0070*/  SHFL.IDX PT, R5, R3, RZ, 0x1f ;  /* 0x00001fff03057589 */ /* 0x0004e200000e0000 */
[----:B-1----:R-:W-:-:S13]  /*0080*/  ISETP.NE.OR P0, PT, R2, RZ, !P0 ;  /* 0x000000ff0200720c */ /* 0x002fda0004705670 */
[----:B0-23--:R-:W-:Y:S05]  /*0090*/  @P0 BRA `(.L_x_1) ;  /* 0x0000000000200947 */ /* 0x00dfea0003800000 */
[----:B------:R-:W-:Y:S02]  /*00a0*/  ULDC.64 UR4, c[0x0][0x198] ;  /* 0x0000660000047ab9 */ /* 0x000fe40000000a00 */
[----:B------:R-:W-:Y:S02]  /*00b0*/  UIADD3 UR6, UP0, UR4, 0xf0, URZ ;  /* 0x000000f004067890 */ /* 0x000fe4000ff1e03f */
[----:B------:R-:W-:Y:S02]  /*00c0*/  UIADD3 UR4, UP1, UR4, 0x1f0, URZ ;  /* 0x000001f004047890 */ /* 0x000fe4000ff3e03f */
[----:B------:R-:W-:Y:S02]  /*00d0*/  UIADD3.X UR7, URZ, UR5, URZ, UP0, !UPT ;  /* 0x000000053f077290 */ /* 0x000fe400087fe43f */
[----:B------:R-:W-:-:S07]  /*00e0*/  UIADD3.X UR5, URZ, UR5, URZ, UP1, !UPT ;  /* 0x000000053f057290 */ /* 0x000fce0008ffe43f */
[----:B------:R0:W-:Y:S02]  /*00f0*/  UTMACCTL.PF [UR6] ;  /* 0x00000000060079b9 */ /* 0x0001e40008040000 */
[----:B------:R0:W-:Y:S02]  /*0100*/  UTMACCTL.PF [UR4] ;  /* 0x00000000040079b9 */ /* 0x0001e40008040000 */
[----:B0-----:R-:W-:Y:S01]  /*0110*/  NOP ;  /* 0x0000000000007918 */ /* 0x001fe20000000000 */
.L_x_1:
[----:B------:R-:W-:Y:S05]  /*0120*/  BSYNC B0 ;  /* 0x0000000000007941 */ /* 0x000fea0003800000 */
.L_x_0:
[----:B------:R-:W0:Y:S02]  /*0130*/  SHFL.IDX PT, R3, R0, RZ, 0x1f ;  /* 0x00001fff00037589 */ /* 0x000e2400000e0000 */
[----:B0-----:R-:W-:-:S13]  /*0140*/  ISETP.NE.AND P0, PT, R3, RZ, PT ;  /* 0x000000ff0300720c */ /* 0x001fda0003f05270 */
[----:B------:R-:W-:Y:S05]  /*0150*/  @P0 BRA `(.L_x_2) ;  /* 0x0000000000d40947 */ /* 0x000fea0003800000 */
[----:B------:R-:W-:Y:S01]  /*0160*/  ELECT P0, URZ, PT ;  /* 0x00000000003f782f */ /* 0x000fe20003800000 */
[----:B------:R-:W-:-:S12]  /*0170*/  BSSY B0, `(.L_x_2) ;  /* 0x0000033000007945 */ /* 0x000fd80003800000 */
[----:B------:R-:W-:Y:S05]  /*0180*/  @!P0 BRA `(.L_x_3) ;  /* 0x0000000000c48947 */ /* 0x000fea0003800000 */
[----:B------:R-:W0:Y:S01]  /*0190*/  S2UR UR8, SR_CgaCtaId ;  /* 0x00000000000879c3 */ /* 0x000e220000008800 */
[----:B------:R-:W-:Y:S01]  /*01a0*/  UMOV UR4, 0x400 ;  /* 0x0000040000047882 */ /* 0x000fe20000000000 */
[----:B------:R-:W-:Y:S01]  /*01b0*/  UMOV UR5, 0x1 ;  /* 0x0000000100057882 */ /* 0x000fe20000000000 */
[----:B------:R-:W-:Y:S02]  /*01c0*/  UMOV UR6, 0x4 ;  /* 0x0000000400067882 */ /* 0x000fe40000000000 */
[----:B------:R-:W-:-:S04]  /*01d0*/  UIADD3 UR6, -UR6, 0x100000, URZ ;  /* 0x0010000006067890 */ /* 0x000fc8000fffe13f */
[----:B------:R-:W-:Y:S02]  /*01e0*/  USHF.L.U32 UR7, UR6, 0xb, URZ ;  /* 0x0000000b06077899 */ /* 0x000fe4000800063f */
[----:B------:R-:W-:Y:S02]  /*01f0*/  USHF.L.U32 UR6, UR6, 0x1, URZ ;  /* 0x0000000106067899 */ /* 0x000fe4000800063f */
[----:B0-----:R-:W-:Y:S02]  /*0200*/  ULEA UR8, UR8, UR4, 0x18 ;  /* 0x0000000408087291 */ /* 0x001fe4000f8ec03f */
[----:B------:R-:W-:-:S04]  /*0210*/  UIADD3 UR4, -UR5, 0x100000, URZ ;  /* 0x0010000005047890 */ /* 0x000fc8000fffe13f */
[----:B------:R-:W-:Y:S02]  /*0220*/  USHF.L.U32 UR5, UR4, 0xb, URZ ;  /* 0x0000000b04057899 */ /* 0x000fe4000800063f */
[----:B------:R-:W-:Y:S01]  /*0230*/  USHF.L.U32 UR4, UR4, 0x1, URZ ;  /* 0x0000000104047899 */ /* 0x000fe2000800063f */
[----:B------:R-:W0:Y:S11]  /*0240*/  FENCE.VIEW.ASYNC.S ;  /* 0x00000000000073c6 */ /* 0x000e360000000000 */
[----:B0-----:R0:W1:Y:S01]  /*0250*/  SYNCS.EXCH.64 URZ, [UR8], UR4 ;  /* 0x00000004083f75b2 */ /* 0x0010620008000100 */
[----:B------:R0:W2:Y:S01]  /*0260*/  SYNCS.EXCH.64 URZ, [UR8+0x90], UR6 ;  /* 0x00009006083f75b2 */ /* 0x0000a20008000100 */
[----:B------:R0:W3:Y:S01]  /*0270*/  SYNCS.EXCH.64 URZ, [UR8+0x8], UR4 ;  /* 0x00000804083f75b2 */ /* 0x0000e20008000100 */
[----:B------:R0:W4:Y:S01]  /*0280*/  SYNCS.EXCH.64 URZ, [UR8+0x98], UR6 ;  /* 0x00009806083f75b2 */ /* 0x0001220008000100 */
[----:B------:R0:W0:Y:S01]  /*0290*/  SYNCS.EXCH.64 URZ, [UR8+0x10], UR4 ;  /* 0x00001004083f75b2 */ /* 0x0000220008000100 */
        /* <DEDUP_REMOVED lines=31> */
[----:B-1234-:R-:W-:Y:S01]  /*0490*/  NOP ;  /* 0x0000000000007918 */ /* 0x01efe20000000000 */
.L_x_3:
[----:B0-----:R-:W-:Y:S05]  /*04a0*/  BSYNC B0 ;  /* 0x0000000000007941 */ /* 0x001fea0003800000 */
.L_x_2:
[----:B------:R-:W-:Y:S01]  /*04b0*/  SHF.R.S32.HI R7, RZ, 0x1f, R18 ;  /* 0x0000001fff077819 */ /* 0x000fe20000011412 */
[----:B------:R-:W0:Y:S01]  /*04c0*/  SHFL.IDX PT, R0, R0, RZ, 0x1f ;  /* 0x00001fff00007589 */ /* 0x000e2200000e0000 */
[----:B------:R-:W1:Y:S01]  /*04d0*/  S2UR UR8, SR_CTAID.X ;  /* 0x00000000000879c3 */ /* 0x000e620000002500 */
[----:B------:R-:W-:Y:S02]  /*04e0*/  ELECT P0, URZ, PT ;  /* 0x00000000003f782f */ /* 0x000fe40003800000 */
[----:B------:R-:W-:Y:S01]  /*04f0*/  LEA.HI R7, R7, R18, RZ, 0x7 ;  /* 0x0000001207077211 */ /* 0x000fe200078f38ff */
[----:B------:R-:W2:Y:S01]  /*0500*/  S2R R4, SR_CTAID.Y ;  /* 0x0000000000047919 */ /* 0x000ea20000002600 */
[----:B------:R-:W-:Y:S01]  /*0510*/  SHF.R.S32.HI R8, RZ, 0x1f, R3 ;  /* 0x0000001fff087819 */ /* 0x000fe20000011403 */
[----:B------:R-:W-:Y:S01]  /*0520*/  ULDC UR4, c[0x0][0x150] ;  /* 0x0000540000047ab9 */ /* 0x000fe20000000800 */
[----:B------:R-:W-:Y:S01]  /*0530*/  LOP3.LUT R7, R7, 0xffffff80, RZ, 0xc0, !PT ;  /* 0xffffff8007077812 */ /* 0x000fe200078ec0ff */
[----:B------:R-:W-:Y:S01]  /*0540*/  NOP ;  /* 0x0000000000007918 */ /* 0x000fe20000000000 */
[----:B------:R-:W-:Y:S01]  /*0550*/  LEA.HI R8, R8, R3, RZ, 0x2 ;  /* 0x0000000308087211 */ /* 0x000fe200078f10ff */
[----:B------:R-:W3:Y:S01]  /*0560*/  LDC R10, c[0x0][0x144] ;  /* 0x00005100ff0a7b82 */ /* 0x000ee20000000800 */
[----:B------:R-:W-:Y:S01]  /*0570*/  NOP ;  /* 0x0000000000007918 */ /* 0x000fe20000000000 */
[----:B------:R-:W-:Y:S01]  /*0580*/  IMAD.IADD R6, R18, 0x1, -R7 ;  /* 0x0000000112067824 */ /* 0x000fe200078e0a07 */
[----:B------:R-:W-:Y:S01]  /*0590*/  LOP3.LUT R8, R8, 0x3ffffffc, RZ, 0xc0, !PT ;  /* 0x3ffffffc08087812 */ /* 0x000fe200078ec0ff */
[----:B------:R-:W-:Y:S01]  /*05a0*/  IMAD.MOV.U32 R23, RZ, RZ, 0x1 ;  /* 0x00000001ff177424 */ /* 0x000fe200078e00ff */
[----:B------:R-:W-:-:S02]  /*05b0*/  ISETP.NE.AND P3, PT, R5, RZ, PT ;  /* 0x000000ff0500720c */ /* 0x000fc40003f65270 */
[----:B------:R-:W-:Y:S01]  /*05c0*/  SHF.R.S32.HI R7, RZ, 0x1f, R6 ;  /* 0x0000001fff077819 */ /* 0x000fe20000011406 */
[----:B------:R-:W-:Y:S01]  /*05d0*/  IMAD.IADD R8, R3, 0x1, -R8 ;  /* 0x0000000103087824 */ /* 0x000fe200078e0a08 */
[----:B------:R-:W4:Y:S02]  /*05e0*/  LDC R13, c[0x0][0x140] ;  /* 0x00005000ff0d7b82 */ /* 0x000f240000000800 */
[----:B------:R-:W-:Y:S02]  /*05f0*/  LEA.HI R7, R7, R6, RZ, 0x3 ;  /* 0x0000000607077211 */ /* 0x000fe400078f18ff */
[----:B0-----:R-:W-:Y:S02]  /*0600*/  ISETP.NE.OR P0, PT, R0, RZ, !P0 ;  /* 0x000000ff0000720c */ /* 0x001fe40004705670 */
[--C-:B------:R-:W-:Y:S02]  /*0610*/  SHF.R.S32.HI R0, RZ, 0x3, R7.reuse ;  /* 0x00000003ff007819 */ /* 0x100fe40000011407 */
[----:B------:R-:W-:-:S02]  /*0620*/  SHF.R.S32.HI R7, RZ, 0x1f, R7 ;  /* 0x0000001fff077819 */ /* 0x000fc40000011407 */
[----:B-1----:R-:W-:Y:S02]  /*0630*/  I2FP.F32.U32 R9, UR8 ;  /* 0x0000000800097c45 */ /* 0x002fe40008201000 */
[----:B------:R-:W-:-:S03]  /*0640*/  LEA.HI R7, R7, R0, RZ, 0x2 ;  /* 0x0000000007077211 */ /* 0x000fc600078f10ff */
[----:B------:R-:W-:Y:S01]  /*0650*/  FMUL R9, R9, UR4 ;  /* 0x0000000409097c20 */ /* 0x000fe20008400000 */
[----:B------:R-:W-:Y:S01]  /*0660*/  LOP3.LUT R7, R7, 0xfffffffc, RZ, 0xc0, !PT ;  /* 0xfffffffc07077812 */ /* 0x000fe200078ec0ff */
[----:B------:R-:W-:Y:S01]  /*0670*/  VOTEU.ALL UP0, P0 ;  /* 0x00000000003f7886 */ /* 0x000fe20000000000 */
[----:B--2---:R-:W-:Y:S01]  /*0680*/  I2FP.F32.U32 R3, R4 ;  /* 0x0000000400037245 */ /* 0x004fe20000201000 */
[----:B------:R-:W-:Y:S01]  /*0690*/  ULDC UR4, c[0x0][0x154] ;  /* 0x0000550000047ab9 */ /* 0x000fe20000000800 */
[----:B------:R-:W-:Y:S01]  /*06a0*/  VOTEU.ALL UP1, P0 ;  /* 0x00000000003f7886 */ /* 0x000fe20000020000 */
[----:B------:R-:W0:Y:S01]  /*06b0*/  F2I.U32.TRUNC.NTZ R9, R9 ;  /* 0x0000000900097305 */ /* 0x000e22000020f000 */
[----:B------:R-:W-:Y:S01]  /*06c0*/  IMAD.IADD R7, R0, 0x1, -R7 ;  /* 0x0000000100077824 */ /* 0x000fe200078e0a07 */
[----:B------:R-:W1:Y:S01]  /*06d0*/  @!UP0 S2UR UR7, SR_CgaCtaId ;  /* 0x00000000000789c3 */ /* 0x000e620000008800 */
[----:B------:R-:W-:Y:S01]  /*06e0*/  FMUL R12, R3, UR4 ;  /* 0x00000004030c7c20 */ /* 0x000fe20008400000 */
[----:B------:R-:W-:Y:S01]  /*06f0*/  UMOV UR4, 0x20 ;  /* 0x0000002000047882 */ /* 0x000fe20000000000 */
[----:B------:R-:W-:Y:S01]  /*0700*/  IMAD R8, R8, 0x4, R7 ;  /* 0x0000000408087824 */ /* 0x000fe200078e0207 */
[----:B------:R-:W-:Y:S01]  /*0710*/  @!UP0 UMOV UR6, 0x400 ;  /* 0x0000040000068882 */ /* 0x000fe20000000000 */
[----:B------:R-:W-:-:S04]  /*0720*/  @!UP0 UIADD3 UR4, -UR4, 0x100000, URZ ;  /* 0x0010000004048890 */ /* 0x000fc8000fffe13f */
[----:B------:R-:W-:Y:S02]  /*0730*/  @!UP0 USHF.L.U32 UR5, UR4, 0xb, URZ ;  /* 0x0000000b04058899 */ /* 0x000fe4000800063f */
[----:B------:R-:W-:Y:S01]  /*0740*/  @!UP0 USHF.L.U32 UR4, UR4, 0x1, URZ ;  /* 0x0000000104048899 */ /* 0x000fe2000800063f */
[----:B----4-:R-:W-:Y:S01]  /*0750*/  ISETP.EQ.U32.AND P2, PT, R13, 0x1, PT ;  /* 0x000000010d00780c */ /* 0x010fe20003f42070 */
[----:B------:R-:W2:Y:S01]  /*0760*/  F2I.U32.TRUNC.NTZ R12, R12 ;  /* 0x0000000c000c7305 */ /* 0x000ea2000020f000 */
[----:B------:R-:W-:Y:S01]  /*0770*/  LEA.HI R0, R8, R8, RZ, 0x1 ;  /* 0x0000000808007211 */ /* 0x000fe200078f08ff */
[----:B------:R-:W4:Y:S03]  /*0780*/  LDC R7, c[0x0][0x148] ;  /* 0x00005200ff077b82 */ /* 0x000f260000000800 */
[----:B------:R-:W-:Y:S01]  /*0790*/  LOP3.LUT R11, R0, 0xfffffffe, RZ, 0xc0, !PT ;  /* 0xfffffffe000b7812 */ /* 0x000fe200078ec0ff */
[----:B0-----:R-:W-:Y:S01]  /*07a0*/  IMAD.MOV R15, RZ, RZ, -R9 ;  /* 0x000000ffff0f7224 */ /* 0x001fe200078e0a09 */
[----:B------:R-:W-:-:S03]  /*07b0*/  SHF.R.S32.HI R9, RZ, 0x1f, R2 ;  /* 0x0000001fff097819 */ /* 0x000fc60000011402 */
[----:B---3--:R-:W-:Y:S01]  /*07c0*/  IMAD R3, R10, R15, UR8 ;  /* 0x000000080a037e24 */ /* 0x008fe2000f8e020f */
[----:B------:R-:W-:Y:S01]  /*07d0*/  LEA.HI R9, R9, R2, RZ, 0x2 ;  /* 0x0000000209097211 */ /* 0x000fe200078f10ff */
[C---:B------:R-:W-:Y:S02]  /*07e0*/  IMAD.IADD R0, R8.reuse, 0x1, -R11 ;  /* 0x0000000108007824 */ /* 0x040fe400078e0a0b */
[----:B------:R-:W-:Y:S01]  /*07f0*/  IMAD.SHL.U32 R11, R8, 0x4, RZ ;  /* 0x00000004080b7824 */ /* 0x000fe200078e00ff */
[----:B------:R-:W-:Y:S01]  /*0800*/  LOP3.LUT R9, R9, 0xfffffffc, RZ, 0xc0, !PT ;  /* 0xfffffffc09097812 */ /* 0x000fe200078ec0ff */
[----:B--2---:R-:W-:Y:S01]  /*0810*/  IMAD.MOV R24, RZ, RZ, -R12 ;  /* 0x000000ffff187224 */ /* 0x004fe200078e0a0c */
[----:B------:R-:W-:Y:S01]  /*0820*/  ISETP.NE.AND P4, PT, R0, R3, PT ;  /* 0x000000030000720c */ /* 0x000fe20003f85270 */
[----:B-1----:R-:W-:Y:S01]  /*0830*/  @!UP0 ULEA UR6, UR7, UR6, 0x18 ;  /* 0x0000000607068291 */ /* 0x002fe2000f8ec03f */
[----:B------:R-:W-:Y:S01]  /*0840*/  LOP3.LUT R152, R8, 0xc, R11, 0x78, !PT ;  /* 0x0000000c08987812 */ /* 0x000fe200078e780b */
[----:B------:R-:W-:Y:S01]  /*0850*/  IMAD.IADD R0, R2, 0x1, -R9 ;  /* 0x0000000102007824 */ /* 0x000fe200078e0a09 */
[----:B------:R-:W-:Y:S01]  /*0860*/  VOTEU.ALL UP0, P0 ;  /* 0x00000000003f7886 */ /* 0x000fe20000000000 */
[----:B------:R-:W-:Y:S01]  /*0870*/  LOP3.LUT P0, RZ, R6, 0x7, RZ, 0xc0, !PT ;  /* 0x0000000706ff7812 */ /* 0x000fe2000780c0ff */
[----:B------:R-:W-:-:S02]  /*0880*/  VIADD R6, R5, 0xffffffff ;  /* 0xffffffff05067836 */ /* 0x000fc40000000000 */
[----:B------:R-:W-:Y:S01]  /*0890*/  ISETP.NE.AND P1, PT, R0, 0x3, PT ;  /* 0x000000030000780c */ /* 0x000fe20003f25270 */
[----:B----4-:R-:W-:Y:S01]  /*08a0*/  IMAD R9, R7, R24, R4 ;  /* 0x0000001807097224 */ /* 0x010fe200078e0204 */
[----:B------:R-:W-:Y:S02]  /*08b0*/  ISETP.LT.U32.AND P0, PT, R152, 0x2, !P0 ;  /* 0x000000029800780c */ /* 0x000fe40004701070 */
[----:B------:R-:W-:Y:S01]  /*08c0*/  ISETP.EQ.OR P1, PT, R0, RZ, !P1 ;  /* 0x000000ff0000720c */ /* 0x000fe20004f22670 */
[----:B------:R-:W0:Y:S02]  /*08d0*/  FENCE.VIEW.ASYNC.S ;  /* 0x00000000000073c6 */ /* 0x000e240000000000 */
[----:B0-----:R0:W1:Y:S01]  /*08e0*/  @!UP0 SYNCS.EXCH.64 URZ, [UR6+0x130], UR4 ;  /* 0x00013004063f85b2 */ /* 0x0010620008000100 */
[----:B------:R-:W-:Y:S02]  /*08f0*/  @P4 LEA.HI R2, R152, R152, RZ, 0x1 ;  /* 0x0000009898024211 */ /* 0x000fe400078f08ff */
[----:B------:R-:W-:-:S02]  /*0900*/  ISETP.EQ.AND P1, PT, R5, RZ, P1 ;  /* 0x000000ff0500720c */ /* 0x000fc40000f22270 */
[----:B------:R-:W-:Y:S02]  /*0910*/  @P4 SHF.R.S32.HI R2, RZ, 0x1, R2 ;  /* 0x00000001ff024819 */ /* 0x000fe40000011402 */
[----:B------:R-:W-:Y:S02]  /*0920*/  ISETP.GE.U32.AND P6, PT, R6, 0x2, PT ;  /* 0x000000020600780c */ /* 0x000fe40003fc6070 */
[----:B------:R-:W-:Y:S02]  /*0930*/  @P4 ISETP.NE.AND P5, PT, R2, R9, PT ;  /* 0x000000090200420c */ /* 0x000fe40003fa5270 */
[----:B------:R-:W-:Y:S02]  /*0940*/  SEL R2, RZ, 0x1, !P0 ;  /* 0x00000001ff027807 */ /* 0x000fe40004000000 */
[----:B------:R-:W-:Y:S02]  /*0950*/  @P4 SEL R23, RZ, 0x1, P5 ;  /* 0x00000001ff174807 */ /* 0x000fe40002800000 */
[----:B------:R-:W-:Y:S01]  /*0960*/  SEL R19, RZ, 0x1, !P1 ;  /* 0x00000001ff137807 */ /* 0x000fe20004800000 */
[----:B------:R0:W2:Y:S01]  /*0970*/  @!UP1 SYNCS.EXCH.64 URZ, [UR6+0x138], UR4 ;  /* 0x00013804063f95b2 */ /* 0x0000a20008000100 */
[----:B------:R-:W-:Y:S01]  /*0980*/  LOP3.LUT R23, R23, R2, RZ, 0xc0, !PT ;  /* 0x0000000217177212 */ /* 0x000fe200078ec0ff */
[----:B------:R-:W-:Y:S01]  /*0990*/  NOP ;  /* 0x0000000000007918 */ /* 0x000fe20000000000 */
[----:B------:R-:W-:Y:S01]  /*09a0*/  SEL R19, R19, 0x2, P6 ;  /* 0x0000000213137807 */ /* 0x000fe20003000000 */
[----:B------:R-:W-:Y:S06]  /*09b0*/  @!P2 BRA `(.L_x_4) ;  /* 0x000000000008a947 */ /* 0x000fec0003800000 */
[----:B-12---:R-:W-:Y:S01]  /*09c0*/  UCGABAR_ARV ;  /* 0x00000000000079c7 */ /* 0x006fe20008000000 */
[----:B------:R-:W-:Y:S05]  /*09d0*/  BRA `(.L_x_5) ;  /* 0x0000000000047947 */ /* 0x000fea0003800000 */
.L_x_4:
[----:B-12---:R-:W-:Y:S01]  /*09e0*/  NOP ;  /* 0x0000000000007918 */ /* 0x006fe20000000000 */
.L_x_5:
[----:B------:R-:W1:Y:S01]  /*09f0*/  LDC R2, c[0x0][0x65c] ;  /* 0x00019700ff027b82 */ /* 0x000e620000000800 */
[----:B------:R-:W-:Y:S02]  /*0a00*/  IMAD.U32 R8, RZ, RZ, UR8 ;  /* 0x00000008ff087e24 */ /* 0x000fe4000f8e00ff */
[----:B------:R-:W-:Y:S01]  /*0a10*/  IMAD.MOV.U32 R9, RZ, RZ, RZ ;  /* 0x000000ffff097224 */ /* 0x000fe200078e00ff */
[----:B-1----:R-:W-:-:S04]  /*0a20*/  ISETP.NE.AND P1, PT, R2, 0x1, PT ;  /* 0x000000010200780c */ /* 0x002fc80003f25270 */
[----:B------:R-:W-:-:S09]  /*0a30*/  P2R R5, PR, RZ, 0x2 ;  /* 0x00000002ff057803 */ /* 0x000fd20000000000 */
[----:B------:R-:W1:Y:S01]  /*0a40*/  @P1 LDC R17, c[0x0][0x10] ;  /* 0x00000400ff111b82 */ /* 0x000e620000000800 */
[----:B------:R-:W-:Y:S02]  /*0a50*/  @P1 IMAD.MOV.U32 R5, RZ, RZ, RZ ;  /* 0x000000ffff051224 */ /* 0x000fe400078e00ff */
[----:B------:R-:W-:-:S05]  /*0a60*/  @P1 IMAD.MOV.U32 R13, RZ, RZ, RZ ;  /* 0x000000ffff0d1224 */ /* 0x000fca00078e00ff */
[----:B------:R-:W2:Y:S01]  /*0a70*/  @!P1 LDC R11, c[0x0][0xc] ;  /* 0x00000300ff0b9b82 */ /* 0x000ea20000000800 */
[----:B-1----:R-:W-:-:S04]  /*0a80*/  @P1 IMAD.WIDE.U32 R16, R17, UR8, R4 ;  /* 0x0000000811101c25 */ /* 0x002fc8000f8e0004 */
[----:B------:R-:W-:Y:S02]  /*0a90*/  @P1 IMAD.IADD R17, R17, 0x1, R13 ;  /* 0x0000000111111824 */ /* 0x000fe400078e020d */
[----:B--2---:R-:W-:-:S04]  /*0aa0*/  @!P1 IMAD.WIDE.U32 R8, R4, R11, R8 ;  /* 0x0000000b04089225 */ /* 0x004fc800078e0008 */
[----:B------:R-:W-:Y:S02]  /*0ab0*/  @!P1 IMAD.MOV.U32 R16, RZ, RZ, R8 ;  /* 0x000000ffff109224 */ /* 0x000fe400078e0008 */
[----:B------:R-:W-:Y:S01]  /*0ac0*/  @!P1 IMAD.MOV.U32 R17, RZ, RZ, R9 ;  /* 0x000000ffff119224 */ /* 0x000fe200078e0009 */
[----:B------:R-:W-:Y:S06]  /*0ad0*/  @!P2 BRA `(.L_x_6) ;  /* 0x00000000000ca947 */ /* 0x000fec0003800000 */
[----:B------:R-:W-:Y:S01]  /*0ae0*/  UCGABAR_WAIT ;  /* 0x0000000000007dc7 */ /* 0x000fe20008000000 */
[----:B------:R-:W-:Y:S01]  /*0af0*/  CCTL.IVALL ;  /* 0x00000000ff00798f */ /* 0x000fe20002000000 */
[----:B------:R-:W-:Y:S05]  /*0b00*/  BRA `(.L_x_7) ;  /* 0x0000000000047947 */ /* 0x000fea0003800000 */
.L_x_6:
[----:B------:R-:W-:Y:S06]  /*0b10*/  BAR.SYNC.DEFER_BLOCKING 0x0 ;  /* 0x0000000000007b1d */ /* 0x000fec0000010000 */
.L_x_7:
[----:B------:R-:W-:Y:S05]  /*0b20*/  @!P3 BRA `(.L_x_8) ;  /* 0x0000007c00dcb947 */ /* 0x000fea0003800000 */
[----:B------:R-:W-:-:S13]  /*0b30*/  ISETP.GT.U32.AND P0, PT, R6, 0x1, PT ;  /* 0x000000010600780c */ /* 0x000fda0003f04070 */
[----:B0-----:R-:W-:Y:S05]  /*0b40*/  @P0 EXIT ;  /* 0x000000000000094d */ /* 0x001fea0003800000 */
[----:B------:R-:W-:Y:S01]  /*0b50*/  ULDC.64 UR4, c[0x0][0x650] ;  /* 0x0001940000047ab9 */ /* 0x000fe20000000a00 */
[----:B------:R-:W-:Y:S01]  /*0b60*/  PRMT R0, RZ, 0x7610, R0 ;  /* 0x00007610ff007816 */ /* 0x000fe20000000000 */
[----:B------:R-:W-:Y:S01]  /*0b70*/  IMAD.MOV.U32 R154, RZ, RZ, -0x1 ;  /* 0xffffffffff9a7424 */ /* 0x000fe200078e00ff */
[----:B------:R-:W-:Y:S01]  /*0b80*/  ISETP.GE.U32.AND P0, PT, R16, UR4, PT ;  /* 0x0000000410007c0c */ /* 0x000fe2000bf06070 */
[----:B------:R-:W-:Y:S02]  /*0b90*/  IMAD.MOV.U32 R153, RZ, RZ, -0x1 ;  /* 0xffffffffff997424 */ /* 0x000fe400078e00ff */
[----:B------:R-:W-:Y:S01]  /*0ba0*/  IMAD.MOV.U32 R22, RZ, RZ, -0x1 ;  /* 0xffffffffff167424 */ /* 0x000fe200078e00ff */
[----:B------:R-:W-:-:S13]  /*0bb0*/  ISETP.GE.U32.AND.EX P0, PT, R17, UR5, PT, P0 ;  /* 0x0000000511007c0c */ /* 0x000fda000bf06100 */
[----:B------:R-:W-:Y:S05]  /*0bc0*/  @P0 BRA `(.L_x_9) ;  /* 0x00000004002c0947 */ /* 0x000fea0003800000 */
[----:B------:R-:W0:Y:S01]  /*0bd0*/  LDC.64 R20, c[0x0][0x628] ;  /* 0x00018a00ff147b82 */ /* 0x000e220000000a00 */
[----:B------:R-:W-:Y:S02]  /*0be0*/  IMAD.MOV.U32 R8, RZ, RZ, R16 ;  /* 0x000000ffff087224 */ /* 0x000fe400078e0010 */
[----:B------:R-:W-:-:S05]  /*0bf0*/  IMAD.MOV.U32 R9, RZ, RZ, R17 ;  /* 0x000000ffff097224 */ /* 0x000fca00078e0011 */
[----:B------:R-:W1:Y:S08]  /*0c00*/  LDC R0, c[0x0][0x630] ;  /* 0x00018c00ff007b82 */ /* 0x000e700000000800 */
[----:B------:R-:W2:Y:S01]  /*0c10*/  LDC.64 R26, c[0x0][0x620] ;  /* 0x00018800ff1a7b82 */ /* 0x000ea20000000a00 */
[----:B0-----:R-:W-:-:S04]  /*0c20*/  ISETP.NE.U32.AND P0, PT, R20, RZ, PT ;  /* 0x000000ff1400720c */ /* 0x001fc80003f05070 */
[----:B------:R-:W-:-:S13]  /*0c30*/  ISETP.NE.AND.EX P0, PT, R21, RZ, PT, P0 ;  /* 0x000000ff1500720c */ /* 0x000fda0003f05300 */
[----:B-12---:R-:W-:Y:S05]  /*0c40*/  @!P0 BRA `(.L_x_10) ;  /* 0x0000000000288947 */ /* 0x006fea0003800000 */
[----:B------:R-:W0:Y:S02]  /*0c50*/  LDC R13, c[0x0][0x634] ;  /* 0x00018d00ff0d7b82 */ /* 0x000e240000000800 */
[----:B0-----:R-:W-:-:S05]  /*0c60*/  IADD3 R13, P0, R16, R13, RZ ;  /* 0x0000000d100d7210 */ /* 0x001fca0007f1e0ff */
[----:B------:R-:W-:-:S04]  /*0c70*/  IMAD.X R15, RZ, RZ, R17, P0 ;  /* 0x000000ffff0f7224 */ /* 0x000fc800000e0611 */
[----:B------:R-:W-:-:S04]  /*0c80*/  IMAD.WIDE.U32 R8, R15, R20, RZ ;  /* 0x000000140f087225 */ /* 0x000fc800078e00ff */
[----:B------:R-:W-:-:S04]  /*0c90*/  IMAD.WIDE.U32 R10, P0, R13, R21, R8 ;  /* 0x000000150d0a7225 */ /* 0x000fc80007800008 */
[----:B------:R-:W-:-:S04]  /*0ca0*/  IMAD.WIDE.U32 R8, R13, R20, RZ ;  /* 0x000000140d087225 */ /* 0x000fc800078e00ff */
[----:B------:R-:W-:Y:S01]  /*0cb0*/  IMAD.X R13, RZ, RZ, RZ, P0 ;  /* 0x000000ffff0d7224 */ /* 0x000fe200000e06ff */
[----:B------:R-:W-:Y:S01]  /*0cc0*/  IADD3 RZ, P0, R9, R10, RZ ;  /* 0x0000000a09ff7210 */ /* 0x000fe20007f1e0ff */
[----:B------:R-:W-:-:S04]  /*0cd0*/  IMAD.MOV.U32 R12, RZ, RZ, R11 ;  /* 0x000000ffff0c7224 */ /* 0x000fc800078e000b */
[----:B------:R-:W-:-:S08]  /*0ce0*/  IMAD.WIDE.U32.X R8, R15, R21, R12, P0 ;  /* 0x000000150f087225 */ /* 0x000fd000000e040c */
.L_x_10:
[----:B------:R-:W0:Y:S01]  /*0cf0*/  LDC.64 R20, c[0x0][0x640] ;  /* 0x00019000ff147b82 */ /* 0x000e220000000a00 */
[--C-:B------:R-:W-:Y:S01]  /*0d00*/  SHF.R.U64 R28, R8, R0, R9.reuse ;  /* 0x00000000081c7219 */ /* 0x100fe20000001209 */
[----:B------:R-:W-:Y:S01]  /*0d10*/  IMAD R30, R7, R24, R4 ;  /* 0x00000018071e7224 */ /* 0x000fe200078e0204 */
[----:B------:R-:W-:Y:S01]  /*0d20*/  SHF.R.U32.HI R0, RZ, R0, R9 ;  /* 0x00000000ff007219 */ /* 0x000fe20000011609 */
[----:B------:R-:W-:Y:S01]  /*0d30*/  IMAD.MOV.U32 R25, RZ, RZ, 0x1 ;  /* 0x00000001ff197424 */ /* 0x000fe200078e00ff */
[----:B------:R-:W-:-:S03]  /*0d40*/  IADD3 R5, P0, RZ, -R28, RZ ;  /* 0x8000001cff057210 */ /* 0x000fc60007f1e0ff */
[----:B------:R-:W1:Y:S02]  /*0d50*/  LDC R6, c[0x0][0x618] ;  /* 0x00018600ff067b82 */ /* 0x000e640000000800 */
[----:B------:R-:W-:-:S04]  /*0d60*/  IMAD.X R9, RZ, RZ, ~R0, P0 ;  /* 0x000000ffff097224 */ /* 0x000fc800000e0e00 */
[-C--:B------:R-:W-:Y:S02]  /*0d70*/  IMAD R0, R9, R26.reuse, RZ ;  /* 0x0000001a09007224 */ /* 0x080fe400078e02ff */
[----:B------:R-:W2:Y:S01]  /*0d80*/  LDC R11, c[0x0][0x608] ;  /* 0x00018200ff0b7b82 */ /* 0x000ea20000000800 */
[----:B------:R-:W-:-:S04]  /*0d90*/  IMAD.WIDE.U32 R8, R5, R26, R16 ;  /* 0x0000001a05087225 */ /* 0x000fc800078e0010 */
[----:B------:R-:W-:-:S03]  /*0da0*/  IMAD R5, R5, R27, R0 ;  /* 0x0000001b05057224 */ /* 0x000fc600078e0200 */
[----:B------:R-:W3:Y:S01]  /*0db0*/  LDC R12, c[0x0][0x658] ;  /* 0x00019600ff0c7b82 */ /* 0x000ee20000000800 */
[----:B0-----:R-:W-:Y:S01]  /*0dc0*/  ISETP.NE.U32.AND P0, PT, R20, RZ, PT ;  /* 0x000000ff1400720c */ /* 0x001fe20003f05070 */
[----:B------:R-:W-:Y:S02]  /*0dd0*/  IMAD.IADD R5, R9, 0x1, R5 ;  /* 0x0000000109057824 */ /* 0x000fe400078e0205 */
[----:B------:R-:W-:Y:S01]  /*0de0*/  IMAD.MOV.U32 R9, RZ, RZ, -0x1 ;  /* 0xffffffffff097424 */ /* 0x000fe200078e00ff */
[----:B------:R-:W-:-:S03]  /*0df0*/  ISETP.NE.AND.EX P0, PT, R21, RZ, PT, P0 ;  /* 0x000000ff1500720c */ /* 0x000fc60003f05300 */
[----:B------:R-:W0:Y:S01]  /*0e00*/  LDC R15, c[0x0][0x600] ;  /* 0x00018000ff0f7b82 */ /* 0x000e220000000800 */
[-CC-:B-1----:R-:W-:Y:S02]  /*0e10*/  SHF.R.U64 R13, R8, R6.reuse, R5.reuse ;  /* 0x00000006080d7219 */ /* 0x182fe40000001205 */
[----:B------:R-:W-:-:S05]  /*0e20*/  SHF.R.U32.HI R0, RZ, R6, R5 ;  /* 0x00000006ff007219 */ /* 0x000fca0000011605 */
[----:B------:R-:W1:Y:S01]  /*0e30*/  LDC R14, c[0x0][0x648] ;  /* 0x00019200ff0e7b82 */ /* 0x000e620000000800 */
[-CC-:B--2---:R-:W-:Y:S02]  /*0e40*/  SHF.R.U64 R27, R13, R11.reuse, R0.reuse ;  /* 0x0000000b0d1b7219 */ /* 0x184fe40000001200 */
[----:B------:R-:W-:-:S05]  /*0e50*/  SHF.R.U32.HI R5, RZ, R11, R0 ;  /* 0x0000000bff057219 */ /* 0x000fca0000011600 */
[----:B------:R-:W2:Y:S01]  /*0e60*/  LDC R22, c[0x0][0x638] ;  /* 0x00018e00ff167b82 */ /* 0x000ea20000000800 */
[-CC-:B---3--:R-:W-:Y:S02]  /*0e70*/  SHF.R.U64 R24, R27, R12.reuse, R5.reuse ;  /* 0x0000000c1b187219 */ /* 0x188fe40000001205 */
[-C--:B------:R-:W-:Y:S02]  /*0e80*/  SHF.L.U32 R0, R9, R12.reuse, RZ ;  /* 0x0000000c09007219 */ /* 0x080fe400000006ff */
[----:B------:R-:W-:Y:S01]  /*0e90*/  SHF.R.U32.HI R5, RZ, R12, R5 ;  /* 0x0000000cff057219 */ /* 0x000fe20000011605 */
[----:B------:R-:W-:Y:S01]  /*0ea0*/  IMAD.MOV.U32 R4, RZ, RZ, R24 ;  /* 0x000000ffff047224 */ /* 0x000fe200078e0018 */
[----:B------:R-:W-:Y:S01]  /*0eb0*/  LOP3.LUT R10, RZ, R0, RZ, 0x33, !PT ;  /* 0x00000000ff0a7212 */ /* 0x000fe200078e33ff */
[----:B------:R-:W3:Y:S01]  /*0ec0*/  LDC R26, c[0x0][0x610] ;  /* 0x00018400ff1a7b82 */ /* 0x000ee20000000800 */
[----:B------:R-:W-:Y:S05]  /*0ed0*/  @!P0 BRA `(.L_x_11) ;  /* 0x0000000000288947 */ /* 0x000fea0003800000 */
[----:B------:R-:W4:Y:S02]  /*0ee0*/  LDC R9, c[0x0][0x64c] ;  /* 0x00019300ff097b82 */ /* 0x000f240000000800 */
[----:B----4-:R-:W-:-:S05]  /*0ef0*/  IADD3 R9, P0, R24, R9, RZ ;  /* 0x0000000918097210 */ /* 0x010fca0007f1e0ff */
        /* <DEDUP_REMOVED lines=8> */
.L_x_11:
[----:B-1----:R-:W-:Y:S01]  /*0f80*/  SHF.R.U64 R4, R4, R14, R5 ;  /* 0x0000000e04047219 */ /* 0x002fe20000001205 */
[----:B0-----:R-:W-:Y:S01]  /*0f90*/  VIADD R6, R15, 0xffffffff ;  /* 0xffffffff0f067836 */ /* 0x001fe20000000000 */
[----:B------:R-:W-:Y:S02]  /*0fa0*/  SHF.L.U32 R0, R25, R12, RZ ;  /* 0x0000000c19007219 */ /* 0x000fe400000006ff */
[----:B------:R-:W-:Y:S01]  /*0fb0*/  LOP3.LUT R5, R27, R10, RZ, 0xc0, !PT ;  /* 0x0000000a1b057212 */ /* 0x000fe200078ec0ff */
[----:B------:R-:W-:Y:S01]  /*0fc0*/  IMAD.MOV R7, RZ, RZ, -R4 ;  /* 0x000000ffff077224 */ /* 0x000fe200078e0a04 */
[----:B------:R-:W-:Y:S02]  /*0fd0*/  SEL R3, R3, R30, !P1 ;  /* 0x0000001e03037207 */ /* 0x000fe40004800000 */
[----:B------:R-:W-:Y:S01]  /*0fe0*/  LOP3.LUT R6, R13, R6, RZ, 0xc0, !PT ;  /* 0x000000060d067212 */ /* 0x000fe200078ec0ff */
[----:B------:R-:W-:Y:S02]  /*0ff0*/  IMAD R4, R0, R4, R5 ;  /* 0x0000000400047224 */ /* 0x000fe400078e0205 */
[----:B--2---:R-:W-:-:S02]  /*1000*/  IMAD R0, R7, R22, R24 ;  /* 0x0000001607007224 */ /* 0x004fc400078e0218 */
[----:B---3--:R-:W-:Y:S02]  /*1010*/  IMAD R3, R4, R26, R3 ;  /* 0x0000001a04037224 */ /* 0x008fe400078e0203 */
[----:B------:R-:W-:Y:S02]  /*1020*/  IMAD R154, R0, R15, R6 ;  /* 0x0000000f009a7224 */ /* 0x000fe400078e0206 */
[----:B------:R-:W-:Y:S02]  /*1030*/  IMAD.MOV.U32 R4, RZ, RZ, 0x1 ;  /* 0x00000001ff047424 */ /* 0x000fe400078e00ff */
[----:B------:R-:W-:Y:S01]  /*1040*/  IMAD.MOV.U32 R22, RZ, RZ, R28 ;  /* 0x000000ffff167224 */ /* 0x000fe200078e001c */
[----:B------:R-:W-:Y:S02]  /*1050*/  SEL R153, R154, R3, !P1 ;  /* 0x000000039a997207 */ /* 0x000fe40004800000 */
[----:B------:R-:W-:Y:S02]  /*1060*/  PRMT R0, R4, 0x7610, R0 ;  /* 0x0000761004007816 */ /* 0x000fe40000000000 */
[----:B------:R-:W-:-:S07]  /*1070*/  SEL R154, R3, R154, !P1 ;  /* 0x0000009a039a7207 */ /* 0x000fce0004800000 */
.L_x_9:
[----:B------:R-:W-:-:S08]  /*1080*/  NOP ;  /* 0x0000000000007918 */ /* 0x000fd00000000000 */
[----:B------:R-:W0:Y:S02]  /*1090*/  USETMAXREG.TRY_ALLOC.CTAPOOL UP0, 0xe8 ;  /* 0x000000e8000079c8 */ /* 0x000e240008000600 */
[----:B0-----:R-:W-:-:S13]  /*10a0*/  PLOP3.LUT P0, PT, PT, PT, UP0, 0x80, 0x0 ;  /* 0x000000000000781c */ /* 0x001fda0003f0f008 */
[----:B------:R-:W-:Y:S05]  /*10b0*/  @!P0 BRA `(.L_x_9) ;  /* 0xfffffffc00f08947 */ /* 0x000fea000383ffff */
[----:B------:R-:W-:Y:S01]  /*10c0*/  ULDC.64 UR4, c[0x0][0x598] ;  /* 0x0001660000047ab9 */ /* 0x000fe20000000a00 */
[----:B------:R-:W-:Y:S01]  /*10d0*/  ULDC.64 UR36, c[0x0][0x208] ;  /* 0x0000820000247ab9 */ /* 0x000fe20000000a00 */
[----:B------:R-:W-:-:S04]  /*10e0*/  ISETP.NE.U32.AND P0, PT, RZ, UR4, PT ;  /* 0x00000004ff007c0c */ /* 0x000fc8000bf05070 */
[----:B------:R-:W-:-:S13]  /*10f0*/  ISETP.NE.AND.EX P0, PT, RZ, UR5, PT, P0 ;  /* 0x00000005ff007c0c */ /* 0x000fda000bf05300 */
[----:B------:R-:W-:Y:S05]  /*1100*/  @!P0 BRA `(.L_x_12) ;  /* 0x00000000001c8947 */ /* 0x000fea0003800000 */
[----:B------:R-:W0:Y:S02]  /*1110*/  LDC.64 R4, c[0x0][0x598] ;  /* 0x00016600ff047b82 */ /* 0x000e240000000a00 */
[----:B0-----:R-:W2:Y:S02]  /*1120*/  LDG.E.64 R4, desc[UR36][R4.64] ;  /* 0x0000002404047981 */ /* 0x001ea4000c1e1b00 */
[----:B--2---:R-:W-:-:S04]  /*1130*/  ISETP.NE.U32.AND P0, PT, R4, RZ, PT ;  /* 0x000000ff0400720c */ /* 0x004fc80003f05070 */
[----:B------:R-:W-:-:S13]  /*1140*/  ISETP.NE.AND.EX P0, PT, R5, RZ, PT, P0 ;  /* 0x000000ff0500720c */ /* 0x000fda0003f05300 */
[----:B------:R-:W-:Y:S05]  /*1150*/  @!P0 BRA `(.L_x_12) ;  /* 0x0000000000088947 */ /* 0x000fea0003800000 */
[----:B------:R0:W5:Y:S01]  /*1160*/  LD.E R155, desc[UR36][R4.64] ;  /* 0x00000024049b7980 */ /* 0x000162000c101900 */
[----:B------:R-:W-:Y:S05]  /*1170*/  BRA `(.L_x_13) ;  /* 0x0000000000247947 */ /* 0x000fea0003800000 */
.L_x_12:
[----:B------:R-:W-:Y:S02]  /*1180*/  ULDC.64 UR4, c[0x0][0x588] ;  /* 0x0001620000047ab9 */ /* 0x000fe40000000a00 */
[----:B------:R-:W-:-:S04]  /*1190*/  ISETP.NE.U32.AND P0, PT, RZ, UR4, PT ;  /* 0x00000004ff007c0c */ /* 0x000fc8000bf05070 */
[----:B------:R-:W-:-:S13]  /*11a0*/  ISETP.NE.AND.EX P0, PT, RZ, UR5, PT, P0 ;  /* 0x00000005ff007c0c */ /* 0x000fda000bf05300 */
[----:B------:R-:W-:Y:S05]  /*11b0*/  @!P0 BRA `(.L_x_14) ;  /* 0x00000000000c8947 */ /* 0x000fea0003800000 */
[----:B------:R-:W0:Y:S02]  /*11c0*/  LDC.64 R4, c[0x0][0x588] ;  /* 0x00016200ff047b82 */ /* 0x000e240000000a00 */
[----:B0-----:R1:W5:Y:S01]  /*11d0*/  LDG.E R155, desc[UR36][R4.64] ;  /* 0x00000024049b7981 */ /* 0x001362000c1e1900 */
[----:B------:R-:W-:Y:S05]  /*11e0*/  BRA `(.L_x_13) ;  /* 0x0000000000087947 */ /* 0x000fea0003800000 */
.L_x_14:
[----:B------:R-:W-:Y:S02]  /*11f0*/  ULDC UR4, c[0x0][0x580] ;  /* 0x0001600000047ab9 */ /* 0x000fe40000000800 */
[----:B------:R-:W-:-:S07]  /*1200*/  IMAD.U32 R155, RZ, RZ, UR4 ;  /* 0x00000004ff9b7e24 */ /* 0x000fce000f8e00ff */
.L_x_13:
[----:B------:R-:W-:Y:S02]  /*1210*/  ULDC.64 UR4, c[0x0][0x5a0] ;  /* 0x0001680000047ab9 */ /* 0x000fe40000000a00 */
[----:B------:R-:W-:-:S04]  /*1220*/  ISETP.NE.U32.AND P0, PT, RZ, UR4, PT ;  /* 0x00000004ff007c0c */ /* 0x000fc8000bf05070 */
[----:B------:R-:W-:-:S13]  /*1230*/  ISETP.NE.AND.EX P0, PT, RZ, UR5, PT, P0 ;  /* 0x00000005ff007c0c */ /* 0x000fda000bf05300 */
[----:B------:R-:W-:Y:S05]  /*1240*/  @!P0 BRA `(.L_x_15) ;  /* 0x00000000001c8947 */ /* 0x000fea0003800000 */
[----:B01----:R-:W0:Y:S02]  /*1250*/  LDC.64 R4, c[0x0][0x5a0] ;  /* 0x00016800ff047b82 */ /* 0x003e240000000a00 */
[----:B0-----:R-:W2:Y:S02]  /*1260*/  LDG.E.64 R4, desc[UR36][R4.64] ;  /* 0x0000002404047981 */ /* 0x001ea4000c1e1b00 */
[----:B--2---:R-:W-:-:S04]  /*1270*/  ISETP.NE.U32.AND P0, PT, R4, RZ, PT ;  /* 0x000000ff0400720c */ /* 0x004fc80003f05070 */
[----:B------:R-:W-:-:S13]  /*1280*/  ISETP.NE.AND.EX P0, PT, R5, RZ, PT, P0 ;  /* 0x000000ff0500720c */ /* 0x000fda0003f05300 */
[----:B------:R-:W-:Y:S05]  /*1290*/  @!P0 BRA `(.L_x_15) ;  /* 0x0000000000088947 */ /* 0x000fea0003800000 */
[----:B------:R0:W5:Y:S01]  /*12a0*/  LD.E R156, desc[UR36][R4.64] ;  /* 0x00000024049c7980 */ /* 0x000162000c101900 */
[----:B------:R-:W-:Y:S05]  /*12b0*/  BRA `(.L_x_16) ;  /* 0x0000000000247947 */ /* 0x000fea0003800000 */
.L_x_15:
[----:B------:R-:W-:Y:S02]  /*12c0*/  ULDC.64 UR4, c[0x0][0x590] ;  /* 0x0001640000047ab9 */ /* 0x000fe40000000a00 */
[----:B------:R-:W-:-:S04]  /*12d0*/  ISETP.NE.U32.AND P0, PT, RZ, UR4, PT ;  /* 0x00000004ff007c0c */ /* 0x000fc8000bf05070 */
[----:B------:R-:W-:-:S13]  /*12e0*/  ISETP.NE.AND.EX P0, PT, RZ, UR5, PT, P0 ;  /* 0x00000005ff007c0c */ /* 0x000fda000bf05300 */
[----:B------:R-:W-:Y:S05]  /*12f0*/  @!P0 BRA `(.L_x_17) ;  /* 0x00000000000c8947 */ /* 0x000fea0003800000 */
[----:B------:R-:W2:Y:S02]  /*1300*/  LDC.64 R156, c[0x0][0x590] ;  /* 0x00016400ff9c7b82 */ /* 0x000ea40000000a00 */
[----:B--2---:R2:W5:Y:S01]  /*1310*/  LDG.E R156, desc[UR36][R156.64] ;  /* 0x000000249c9c7981 */ /* 0x004562000c1e1900 */
[----:B------:R-:W-:Y:S05]  /*1320*/  BRA `(.L_x_16) ;  /* 0x0000000000087947 */ /* 0x000fea0003800000 */
.L_x_17:
[----:B------:R-:W-:Y:S02]  /*1330*/  ULDC UR4, c[0x0][0x584] ;  /* 0x0001610000047ab9 */ /* 0x000fe40000000800 */
[----:B------:R-:W-:-:S07]  /*1340*/  IMAD.U32 R156, RZ, RZ, UR4 ;  /* 0x00000004ff9c7e24 */ /* 0x000fce000f8e00ff */
.L_x_16:
[----:B------:R-:W-:-:S13]  /*1350*/  LOP3.LUT P0, RZ, R0, 0xff, RZ, 0xc0, !PT ;  /* 0x000000ff00ff7812 */ /* 0x000fda000780c0ff */
[----:B------:R-:W-:Y:S05]  /*1360*/  @!P0 EXIT ;  /* 0x000000000000894d */ /* 0x000fea0003800000 */
[----:B------:R-:W-:Y:S01]  /*1370*/  ULDC UR4, c[0x0][0x28c] ;  /* 0x0000a30000047ab9 */ /* 0x000fe20000000800 */
[----:B------:R-:W-:Y:S01]  /*1380*/  UMOV UR38, URZ ;  /* 0x0000003f00267c82 */ /* 0x000fe20008000000 */
[----:B------:R-:W-:Y:S01]  /*1390*/  UIADD3 UR4, UR4, 0x1f, URZ ;  /* 0x0000001f04047890 */ /* 0x000fe2000fffe03f */
[----:B------:R-:W-:-:S03]  /*13a0*/  UMOV UR39, URZ ;  /* 0x0000003f00277c82 */ /* 0x000fc60008000000 */
[----:B------:R-:W-:-:S04]  /*13b0*/  USHF.R.S32.HI UR5, URZ, 0x1f, UR4 ;  /* 0x0000001f3f057899 */ /* 0x000fc80008011404 */
[----:B------:R-:W-:-:S04]  /*13c0*/  ULEA.HI UR5, UR5, UR4, URZ, 0x5 ;  /* 0x0000000405057291 */ /* 0x000fc8000f8f283f */
[----:B------:R-:W-:-:S12]  /*13d0*/  USHF.R.S32.HI UR40, URZ, 0x5, UR5 ;  /* 0x000000053f287899 */ /* 0x000fd80008011405 */
.L_x_297:
[----:B------:R-:W-:Y:S01]  /*13e0*/  LOP3.LUT R0, R18, 0x80, RZ, 0xc0, !PT ;  /* 0x0000008012007812 */ /* 0x000fe200078ec0ff */
[----:B------:R-:W3:Y:S01]  /*13f0*/  S2UR UR7, SR_CgaCtaId ;  /* 0x00000000000779c3 */ /* 0x000ee20000008800 */
[----:B------:R-:W-:Y:S02]  /*1400*/  UMOV UR6, 0x400 ;  /* 0x0000040000067882 */ /* 0x000fe40000000000 */
[----:B------:R-:W-:-:S06]  /*1410*/  SHF.R.U32.HI R0, RZ, 0x7, R0 ;  /* 0x00000007ff007819 */ /* 0x000fcc0000011600 */
[----:B----4-:R-:W4:Y:S01]  /*1420*/  SHFL.IDX PT, R0, R0, RZ, 0x1f ;  /* 0x00001fff00007589 */ /* 0x010f2200000e0000 */
[----:B---3--:R-:W-:Y:S01]  /*1430*/  ULEA UR6, UR7, UR6, 0x18 ;  /* 0x0000000607067291 */ /* 0x008fe2000f8ec03f */
[----:B----4-:R-:W-:-:S13]  /*1440*/  R2UR UR4, R0 ;  /* 0x00000000000472ca */ /* 0x010fda00000e0000 */
[----:B------:R-:W-:-:S04]  /*1450*/  ULEA.HI UR5, UR4, UR4, URZ, 0x1 ;  /* 0x0000000404057291 */ /* 0x000fc8000f8f083f */
[----:B------:R-:W-:-:S04]  /*1460*/  ULOP3.LUT UR5, UR5, 0x1ffffe, URZ, 0xc0, !UPT ;  /* 0x001ffffe05057892 */ /* 0x000fc8000f8ec03f */
[----:B------:R-:W-:-:S03]  /*1470*/  UIADD3 UR5, UR4, -UR5, URZ ;  /* 0x8000000504057290 */ /* 0x000fc6000fffe03f */
[----:B------:R-:W-:Y:S01]  /*1480*/  ULDC UR4, c[0x0][0x28c] ;  /* 0x0000a30000047ab9 */ /* 0x000fe20000000800 */
[----:B------:R-:W-:Y:S01]  /*1490*/  ULEA UR5, UR5, UR6, 0xb ;  /* 0x0000000605057291 */ /* 0x000fe2000f8e583f */
[----:B------:R-:W-:-:S03]  /*14a0*/  ISETP.LT.AND P0, PT, RZ, UR4, PT ;  /* 0x00000004ff007c0c */ /* 0x000fc6000bf01270 */
[----:B------:R-:W-:-:S04]  /*14b0*/  UIADD3 UR5, UR5, 0x200, URZ ;  /* 0x0000020005057890 */ /* 0x000fc8000fffe03f */
[----:B------:R-:W-:-:S04]  /*14c0*/  USHF.R.U32.HI UR5, URZ, 0x4, UR5 ;  /* 0x000000043f057899 */ /* 0x000fc80008011605 */
[----:B------:R-:W-:-:S04]  /*14d0*/  ULOP3.LUT UR5, UR5, 0x3fff, URZ, 0xc0, !UPT ;  /* 0x00003fff05057892 */ /* 0x000fc8000f8ec03f */
[----:B------:R-:W-:Y:S01]  /*14e0*/  ULOP3.LUT UR41, UR5, 0x10000, URZ, 0xfc, !UPT ;  /* 0x0001000005297892 */ /* 0x000fe2000f8efc3f */
[----:B01----:R-:W-:Y:S11]  /*14f0*/  @P0 BRA `(.L_x_18) ;  /* 0x0000000000400947 */ /* 0x003ff60003800000 */
[----:B------:R-:W-:Y:S01]  /*1500*/  MOV R0, 0x0 ;  /* 0x0000000000007802 */ /* 0x000fe20000000f00 */
[----:B------:R-:W-:Y:S01]  /*1510*/  ULDC.64 UR4, c[0x4][0x68] ;  /* 0x01001a0000047ab9 */ /* 0x000fe20000000a00 */
[----:B------:R-:W-:Y:S01]  /*1520*/  ULDC.64 UR6, c[0x4][0x8] ;  /* 0x0100020000067ab9 */ /* 0x000fe20000000a00 */
[----:B01----:R-:W-:Y:S01]  /*1530*/  IMAD.U32 R4, RZ, RZ, UR4 ;  /* 0x00000004ff047e24 */ /* 0x003fe2000f8e00ff */
[----:B------:R0:W1:Y:S01]  /*1540*/  LDC.64 R14, c[0x4][R0] ;  /* 0x01000000000e7b82 */ /* 0x0000620000000a00 */
[----:B------:R-:W-:Y:S01]  /*1550*/  IMAD.U32 R5, RZ, RZ, UR5 ;  /* 0x00000005ff057e24 */ /* 0x000fe2000f8e00ff */
[----:B------:R-:W-:Y:S01]  /*1560*/  ULDC.64 UR4, c[0x4][0x70] ;  /* 0x01001c0000047ab9 */ /* 0x000fe20000000a00 */
[----:B------:R-:W-:Y:S02]  /*1570*/  IMAD.U32 R10, RZ, RZ, UR6 ;  /* 0x00000006ff0a7e24 */ /* 0x000fe4000f8e00ff */
[----:B------:R-:W-:Y:S02]  /*1580*/  IMAD.U32 R6, RZ, RZ, UR4 ;  /* 0x00000004ff067e24 */ /* 0x000fe4000f8e00ff */
[----:B------:R-:W-:-:S02]  /*1590*/  IMAD.U32 R7, RZ, RZ, UR5 ;  /* 0x00000005ff077e24 */ /* 0x000fc4000f8e00ff */
[----:B------:R-:W-:Y:S02]  /*15a0*/  IMAD.U32 R11, RZ, RZ, UR7 ;  /* 0x00000007ff0b7e24 */ /* 0x000fe4000f8e00ff */
[----:B------:R-:W-:Y:S02]  /*15b0*/  IMAD.MOV.U32 R8, RZ, RZ, 0x1e1 ;  /* 0x000001e1ff087424 */ /* 0x000fe400078e00ff */
[----:B------:R-:W-:Y:S02]  /*15c0*/  IMAD.MOV.U32 R12, RZ, RZ, 0x1 ;  /* 0x00000001ff0c7424 */ /* 0x000fe400078e00ff */
[----:B0-----:R-:W-:-:S07]  /*15d0*/  IMAD.MOV.U32 R13, RZ, RZ, RZ ;  /* 0x000000ffff0d7224 */ /* 0x001fce00078e00ff */
[----:B------:R-:W-:-:S07]  /*15e0*/  LEPC R20, `(.L_x_18) ;  /* 0x000000001014794e */ /* 0x000fce0000000000 */
[----:B-12--5:R-:W-:Y:S05]  /*15f0*/  CALL.ABS.NOINC R14 ;  /* 0x000000000e007343 */ /* 0x026fea0003c00000 */
.L_x_18:
[----:B------:R-:W-:-:S04]  /*1600*/  LOP3.LUT R0, R19, 0x1, RZ, 0xfc, !PT ;  /* 0x0000000113007812 */ /* 0x000fc800078efcff */
[----:B------:R-:W-:-:S13]  /*1610*/  ISETP.NE.AND P0, PT, R0, 0x3, PT ;  /* 0x000000030000780c */ /* 0x000fda0003f05270 */
[----:B------:R-:W-:Y:S05]  /*1620*/  @!P0 BRA `(.L_x_19) ;  /* 0x0000000000048947 */ /* 0x000fea0003800000 */
[----:B------:R-:W-:Y:S01]  /*1630*/  BPT.TRAP 0x1 ;  /* 0x000000040000795c */ /* 0x000fe20000300000 */
.L_x_19:
[----:B------:R-:W3:Y:S01]  /*1640*/  S2UR UR5, SR_CgaCtaId ;  /* 0x00000000000579c3 */ /* 0x000ee20000008800 */
[----:B------:R-:W-:Y:S01]  /*1650*/  UMOV UR4, 0x400 ;  /* 0x0000040000047882 */ /* 0x000fe20000000000 */
[----:B------:R-:W-:Y:S02]  /*1660*/  IMAD.U32 R0, RZ, RZ, UR38 ;  /* 0x00000026ff007e24 */ /* 0x000fe4000f8e00ff */
[----:B------:R-:W-:-:S03]  /*1670*/  IMAD.U32 R3, RZ, RZ, UR39 ;  /* 0x00000027ff037e24 */ /* 0x000fc6000f8e00ff */
[----:B------:R-:W-:Y:S01]  /*1680*/  SHF.L.U32 R0, R0, 0x1f, RZ ;  /* 0x0000001f00007819 */ /* 0x000fe200000006ff */
[----:B---3--:R-:W-:-:S06]  /*1690*/  ULEA UR4, UR5, UR4, 0x18 ;  /* 0x0000000405047291 */ /* 0x008fcc000f8ec03f */
[----:B------:R-:W-:-:S04]  /*16a0*/  IMAD.U32 R6, RZ, RZ, UR4 ;  /* 0x00000004ff067e24 */ /* 0x000fc8000f8e00ff */
[----:B------:R-:W-:-:S04]  /*16b0*/  IMAD R3, R3, 0x8, R6 ;  /* 0x0000000803037824 */ /* 0x000fc800078e0206 */
[----:B------:R3:W4:Y:S01]  /*16c0*/  SYNCS.PHASECHK.TRANS64.TRYWAIT P1, [R3+URZ], R0 ;  /* 0x00000000030075a7 */ /* 0x000722000802017f */
[----:B------:R-:W-:Y:S05]  /*16d0*/  @!P0 BRA `(.L_x_20) ;  /* 0x0000000000048947 */ /* 0x000fea0003800000 */
[----:B------:R-:W-:Y:S01]  /*16e0*/  BPT.TRAP 0x1 ;  /* 0x000000040000795c */ /* 0x000fe20000300000 */
.L_x_20:
[----:B----4-:R-:W-:Y:S05]  /*16f0*/  @P1 BRA `(.L_x_21) ;  /* 0x0000000000081947 */ /* 0x010fea0003800000 */
[----:B------:R-:W4:Y:S02]  /*1700*/  SYNCS.PHASECHK.TRANS64.TRYWAIT P1, [R3+URZ], R0 ;  /* 0x00000000030075a7 */ /* 0x000f24000802017f */
[----:B----4-:R-:W-:Y:S05]  /*1710*/  @!P1 BRA `(.L_x_22) ;  /* 0x0000009000489947 */ /* 0x010fea0003800000 */
.L_x_21:
[----:B------:R-:W-:-:S04]  /*1720*/  UISETP.LT.AND UP0, UPT, UR40, 0x1, UPT ;  /* 0x000000012800788c */ /* 0x000fc8000bf01270 */
[----:B------:R-:W-:-:S06]  /*1730*/  USEL UR4, UR40, 0x1, UP0 ;  /* 0x0000000128047887 */ /* 0x000fcc0008000000 */
[----:B---34-:R-:W-:Y:S01]  /*1740*/  IMAD.U32 R0, RZ, RZ, UR4 ;  /* 0x00000004ff007e24 */ /* 0x018fe2000f8e00ff */
[----:B------:R-:W-:Y:S05]  /*1750*/  WARPSYNC.ALL ;  /* 0x0000000000007948 */ /* 0x000fea0003800000 */
[----:B------:R-:W-:-:S04]  /*1760*/  IADD3 R0, -R0, UR40, RZ ;  /* 0x0000002800007c10 */ /* 0x000fc8000fffe1ff */
[----:B------:R-:W-:Y:S02]  /*1770*/  ISETP.GE.AND P1, PT, R0, 0x1, PT ;  /* 0x000000010000780c */ /* 0x000fe40003f26270 */
[----:B------:R-:W-:Y:S01]  /*1780*/  R2UR UR4, R6 ;  /* 0x00000000060472ca */ /* 0x000fe200000e0000 */
[----:B------:R-:W-:Y:S01]  /*1790*/  WARPGROUP.ARRIVE ;  /* 0x00000000000079c5 */ /* 0x000fe20000000000 */
[----:B------:R-:W-:Y:S01]  /*17a0*/  UMOV UR5, 0xc0000010 ;  /* 0xc000001000057882 */ /* 0x000fe20000000000 */
[----:B------:R-:W-:-:S10]  /*17b0*/  UMOV UR7, 0xc0000010 ;  /* 0xc000001000077882 */ /* 0x000fd40000000000 */
[----:B------:R-:W-:-:S04]  /*17c0*/  UIADD3 UR4, UR4, 0x24200, URZ ;  /* 0x0002420004047890 */ /* 0x000fc8000fffe03f */
[----:B------:R-:W-:-:S04]  /*17d0*/  USHF.R.U32.HI UR4, URZ, 0x4, UR4 ;  /* 0x000000043f047899 */ /* 0x000fc80008011604 */
[----:B------:R-:W-:-:S04]  /*17e0*/  ULOP3.LUT UR4, UR4, 0x3fff, URZ, 0xc0, !UPT ;  /* 0x00003fff04047892 */ /* 0x000fc8000f8ec03f */
[----:B------:R-:W-:Y:S02]  /*17f0*/  ULOP3.LUT UR9, UR4, 0x10000, URZ, 0xfc, !UPT ;  /* 0x0001000004097892 */ /* 0x000fe4000f8efc3f */
[----:B------:R-:W-:Y:S02]  /*1800*/  ULEA UR4, UR39, UR41, 0x9 ;  /* 0x0000002927047291 */ /* 0x000fe4000f8e483f */
[----:B------:R-:W-:-:S09]  /*1810*/  ULEA UR6, UR39, UR9, 0x8 ;  /* 0x0000000927067291 */ /* 0x000fd2000f8e403f */
[----:B------:R-:W-:Y:S01]  /*1820*/  IGMMA.64x128x32.S8.S8 R88, gdesc[UR4], RZ, !UPT, gsb0 ;  /* 0x03600000045879f1 */ /* 0x000fe2000c0410ff */
[----:B------:R-:W-:Y:S01]  /*1830*/  UIADD3 UR4, UR4, 0x100, URZ ;  /* 0x0000010004047890 */ /* 0x000fe2000fffe03f */
[----:B------:R-:W-:Y:S01]  /*1840*/  UMOV UR5, 0xc0000010 ;  /* 0xc000001000057882 */ /* 0x000fe20000000000 */
[----:B------:R-:W-:Y:S02]  /*1850*/  WARPGROUP.DEPBAR.LE gsb0, 0x0 ;  /* 0x00008000000079c5 */ /* 0x000fe40000010000 */
[----:B------:R-:W-:-:S06]  /*1860*/  WARPGROUP.ARRIVE ;  /* 0x00000000000079c5 */ /* 0x000fcc0000000000 */
[----:B------:R-:W-:Y:S03]  /*1870*/  IGMMA.64x128x32.S8.S8 R24, gdesc[UR4], RZ, !UPT, gsb0 ;  /* 0x03600000041879f1 */ /* 0x000fe6000c0410ff */
[----:B------:R-:W-:Y:S02]  /*1880*/  WARPGROUP.DEPBAR.LE gsb0, 0x0 ;  /* 0x00008000000079c5 */ /* 0x000fe40000010000 */
[----:B------:R-:W-:Y:S05]  /*1890*/  @!P1 BRA `(.L_x_23) ;  /* 0x0000000000dc9947 */ /* 0x000fea0003800000 */
[----:B------:R-:W-:Y:S02]  /*18a0*/  UIADD3 UR4, UR39, 0x1, URZ ;  /* 0x0000000127047890 */ /* 0x000fe4000fffe03f */
[----:B------:R-:W-:Y:S02]  /*18b0*/  IMAD.U32 R3, RZ, RZ, UR39 ;  /* 0x00000027ff037e24 */ /* 0x000fe4000f8e00ff */
[----:B------:R-:W-:-:S04]  /*18c0*/  UISETP.NE.AND UP0, UPT, UR4, 0x12, UPT ;  /* 0x000000120400788c */ /* 0x000fc8000bf05270 */
[----:B------:R-:W-:Y:S02]  /*18d0*/  USEL UR5, URZ, 0x1, UP0 ;  /* 0x000000013f057887 */ /* 0x000fe40008000000 */
[----:B------:R-:W-:Y:S02]  /*18e0*/  USEL UR8, UR4, URZ, UP0 ;  /* 0x0000003f04087287 */ /* 0x000fe40008000000 */
[----:B------:R-:W-:-:S06]  /*18f0*/  ULOP3.LUT UR5, UR38, UR5, URZ, 0x3c, !UPT ;  /* 0x0000000526057292 */ /* 0x000fcc000f8e3c3f */
[----:B------:R-:W-:-:S07]  /*1900*/  IMAD.U32 R7, RZ, RZ, UR5 ;  /* 0x00000005ff077e24 */ /* 0x000fce000f8e00ff */
.L_x_30:
[----:B------:R-:W-:Y:S05]  /*1910*/  @!P0 BRA `(.L_x_24) ;  /* 0x0000000000048947 */ /* 0x000fea0003800000 */
[----:B------:R-:W-:Y:S01]  /*1920*/  BPT.TRAP 0x1 ;  /* 0x000000040000795c */ /* 0x000fe20000300000 */
.L_x_24:
[----:B------:R-:W3:Y:S01]  /*1930*/  S2UR UR5, SR_CgaCtaId ;  /* 0x00000000000579c3 */ /* 0x000ee20000008800 */
[----:B------:R-:W-:Y:S01]  /*1940*/  UMOV UR4, 0x400 ;  /* 0x0000040000047882 */ /* 0x000fe20000000000 */
[----:B01----:R-:W-:Y:S01]  /*1950*/  IMAD.U32 R5, RZ, RZ, UR8 ;  /* 0x00000008ff057e24 */ /* 0x003fe2000f8e00ff */
[----:B------:R-:W-:Y:S01]  /*1960*/  SHF.L.U32 R4, R7, 0x1f, RZ ;  /* 0x0000001f07047819 */ /* 0x000fe200000006ff */
[----:B---3--:R-:W-:-:S06]  /*1970*/  ULEA UR4, UR5, UR4, 0x18 ;  /* 0x0000000405047291 */ /* 0x008fcc000f8ec03f */
[----:B------:R-:W-:-:S04]  /*1980*/  IMAD.U32 R6, RZ, RZ, UR4 ;  /* 0x00000004ff067e24 */ /* 0x000fc8000f8e00ff */
[----:B------:R-:W-:-:S04]  /*1990*/  IMAD R5, R5, 0x8, R6 ;  /* 0x0000000805057824 */ /* 0x000fc800078e0206 */
[----:B------:R0:W1:Y:S01]  /*19a0*/  SYNCS.PHASECHK.TRANS64.TRYWAIT P1, [R5+URZ], R4 ;  /* 0x00000004050075a7 */ /* 0x000062000802017f */
[----:B------:R-:W-:Y:S05]  /*19b0*/  @!P0 BRA `(.L_x_25) ;  /* 0x0000000000048947 */ /* 0x000fea0003800000 */
[----:B------:R-:W-:Y:S01]  /*19c0*/  BPT.TRAP 0x1 ;  /* 0x000000040000795c */ /* 0x000fe20000300000 */
.L_x_25:
[----:B-1----:R-:W-:Y:S05]  /*19d0*/  @P1 BRA `(.L_x_26) ;  /* 0x0000000000081947 */ /* 0x002fea0003800000 */
[----:B------:R-:W1:Y:S02]  /*19e0*/  SYNCS.PHASECHK.TRANS64.TRYWAIT P1, [R5+URZ], R4 ;  /* 0x00000004050075a7 */ /* 0x000e64000802017f */
[----:B-1----:R-:W-:Y:S05]  /*19f0*/  @!P1 BRA `(.L_x_27) ;  /* 0x0000008c00a49947 */ /* 0x002fea0003800000 */
.L_x_26:
[----:B------:R-:W-:Y:S01]  /*1a00*/  ULEA UR4, UR8, UR41, 0x9 ;  /* 0x0000002908047291 */ /* 0x000fe2000f8e483f */
[----:B------:R-:W-:Y:S01]  /*1a10*/  WARPGROUP.ARRIVE ;  /* 0x00000000000079c5 */ /* 0x000fe20000000000 */
[----:B------:R-:W-:Y:S01]  /*1a20*/  ULEA UR6, UR8, UR9, 0x8 ;  /* 0x0000000908067291 */ /* 0x000fe2000f8e403f */
[----:B------:R-:W-:Y:S01]  /*1a30*/  UMOV UR5, 0xc0000010 ;  /* 0xc000001000057882 */ /* 0x000fe20000000000 */
[----:B------:R-:W-:-:S07]  /*1a40*/  UMOV UR7, 0xc0000010 ;  /* 0xc000001000077882 */ /* 0x000fce0000000000 */
[----:B------:R-:W-:Y:S01]  /*1a50*/  IGMMA.64x128x32.S8.S8 R88, gdesc[UR4], R88, gsb0 ;  /* 0x03600000045879f1 */ /* 0x000fe20008041058 */
[----:B------:R-:W-:Y:S01]  /*1a60*/  UIADD3 UR4, UR4, 0x100, URZ ;  /* 0x0000010004047890 */ /* 0x000fe2000fffe03f */
[----:B------:R-:W-:Y:S01]  /*1a70*/  UMOV UR5, 0xc0000010 ;  /* 0xc000001000057882 */ /* 0x000fe20000000000 */
[----:B------:R-:W-:Y:S02]  /*1a80*/  WARPGROUP.DEPBAR.LE gsb0, 0x0 ;  /* 0x00008000000079c5 */ /* 0x000fe40000010000 */
[----:B------:R-:W-:-:S06]  /*1a90*/  WARPGROUP.ARRIVE ;  /* 0x00000000000079c5 */ /* 0x000fcc0000000000 */
[----:B------:R-:W-:Y:S03]  /*1aa0*/  IGMMA.64x128x32.S8.S8 R24, gdesc[UR4], R24, gsb0 ;  /* 0x03600000041879f1 */ /* 0x000fe60008041018 */
[----:B------:R-:W-:Y:S02]  /*1ab0*/  WARPGROUP.DEPBAR.LE gsb0, 0x0 ;  /* 0x00008000000079c5 */ /* 0x000fe40000010000 */
[----:B------:R-:W-:Y:S05]  /*1ac0*/  @!P0 BRA `(.L_x_28) ;  /* 0x0000000000048947 */ /* 0x000fea0003800000 */
[----:B------:R-:W-:Y:S01]  /*1ad0*/  BPT.TRAP 0x1 ;  /* 0x000000040000795c */ /* 0x000fe20000300000 */
.L_x_28:
[----:B------:R-:W-:-:S13]  /*1ae0*/  ISETP.NE.AND P1, PT, R23, RZ, PT ;  /* 0x000000ff1700720c */ /* 0x000fda0003f25270 */
[----:B01----:R-:W-:-:S04]  /*1af0*/  @P1 IMAD R4, R3, 0x8, R6 ;  /* 0x0000000803041824 */ /* 0x003fc800078e0206 */
[----:B------:R-:W-:-:S05]  /*1b00*/  @P1 VIADD R5, R4, 0x90 ;  /* 0x0000009004051836 */ /* 0x000fca0000000000 */
[----:B------:R-:W-:-:S04]  /*1b10*/  @P1 PRMT R5, R152, 0x654, R5 ;  /* 0x0000065498051816 */ /* 0x000fc80000000005 */
[----:B------:R0:W-:Y:S01]  /*1b20*/  @P1 SYNCS.ARRIVE.TRANS64.RED.A1T0 RZ, [R5+URZ], RZ ;  /* 0x000000ff05ff19a7 */ /* 0x0001e2000810043f */
[----:B------:R-:W-:-:S13]  /*1b30*/  ISETP.GT.U32.AND P1, PT, R19, 0x1, PT ;  /* 0x000000011300780c */ /* 0x000fda0003f24070 */
[----:B0-----:R-:W-:Y:S05]  /*1b40*/  @P1 BRA `(.L_x_29) ;  /* 0x0000000000041947 */ /* 0x001fea0003800000 */
[----:B------:R-:W-:Y:S01]  /*1b50*/  BPT.TRAP 0x1 ;  /* 0x000000040000795c */ /* 0x000fe20000300000 */
.L_x_29:
[----:B------:R-:W-:Y:S01]  /*1b60*/  UIADD3 UR8, UR8, 0x1, URZ ;  /* 0x0000000108087890 */ /* 0x000fe2000fffe03f */
[C---:B------:R-:W-:Y:S01]  /*1b70*/  ISETP.GT.AND P2, PT, R0.reuse, 0x1, PT ;  /* 0x000000010000780c */ /* 0x040fe20003f44270 */
[----:B------:R-:W-:Y:S02]  /*1b80*/  VIADD R3, R3, 0x1 ;  /* 0x0000000103037836 */ /* 0x000fe40000000000 */
[----:B------:R-:W-:Y:S01]  /*1b90*/  UISETP.NE.AND UP0, UPT, UR8, 0x12, UPT ;  /* 0x000000120800788c */ /* 0x000fe2000bf05270 */
[----:B------:R-:W-:Y:S02]  /*1ba0*/  VIADD R0, R0, 0xffffffff ;  /* 0xffffffff00007836 */ /* 0x000fe40000000000 */
[C---:B------:R-:W-:Y:S01]  /*1bb0*/  ISETP.NE.AND P1, PT, R3.reuse, 0x12, PT ;  /* 0x000000120300780c */ /* 0x040fe20003f25270 */
[----:B------:R-:W-:Y:S02]  /*1bc0*/  USEL UR4, URZ, 0x1, UP0 ;  /* 0x000000013f047887 */ /* 0x000fe40008000000 */
[----:B------:R-:W-:Y:S01]  /*1bd0*/  USEL UR8, UR8, URZ, UP0 ;  /* 0x0000003f08087287 */ /* 0x000fe20008000000 */
[----:B------:R-:W-:-:S03]  /*1be0*/  SEL R3, R3, RZ, P1 ;  /* 0x000000ff03037207 */ /* 0x000fc60000800000 */
[----:B------:R-:W-:Y:S01]  /*1bf0*/  LOP3.LUT R7, R7, UR4, RZ, 0x3c, !PT ;  /* 0x0000000407077c12 */ /* 0x000fe2000f8e3cff */
[----:B------:R-:W-:Y:S07]  /*1c00*/  @P2 BRA `(.L_x_30) ;  /* 0xfffffffc00402947 */ /* 0x000fee000383ffff */
.L_x_23:
[----:B------:R-:W3:Y:S02]  /*1c10*/  LDC R0, c[0x0][0x28c] ;  /* 0x0000a300ff007b82 */ /* 0x000ee40000000800 */
[----:B---3--:R-:W-:-:S13]  /*1c20*/  ISETP.GE.AND P1, PT, R0, 0x1, PT ;  /* 0x000000010000780c */ /* 0x008fda0003f26270 */
[----:B------:R-:W-:Y:S05]  /*1c30*/  @!P1 BRA `(.L_x_31) ;  /* 0x0000000000509947 */ /* 0x000fea0003800000 */
[----:B------:R-:W-:Y:S05]  /*1c40*/  @!P0 BRA `(.L_x_32) ;  /* 0x0000000000048947 */ /* 0x000fea0003800000 */
[----:B------:R-:W-:Y:S01]  /*1c50*/  BPT.TRAP 0x1 ;  /* 0x000000040000795c */ /* 0x000fe20000300000 */
.L_x_32:
[----:B------:R-:W-:Y:S01]  /*1c60*/  ISETP.NE.AND P0, PT, R23, RZ, PT ;  /* 0x000000ff1700720c */ /* 0x000fe20003f05270 */
[----:B------:R-:W-:Y:S01]  /*1c70*/  BSSY B0, `(.L_x_33) ;  /* 0x000000e000007945 */ /* 0x000fe20003800000 */
[----:B------:R-:W-:-:S11]  /*1c80*/  ISETP.GT.U32.AND P1, PT, R19, 0x1, PT ;  /* 0x000000011300780c */ /* 0x000fd60003f24070 */
[----:B------:R-:W-:Y:S05]  /*1c90*/  @!P0 BRA `(.L_x_34) ;  /* 0x00000000002c8947 */ /* 0x000fea0003800000 */
[----:B------:R-:W-:-:S04]  /*1ca0*/  UISETP.LT.AND UP0, UPT, UR40, 0x1, UPT ;  /* 0x000000012800788c */ /* 0x000fc8000bf01270 */
[----:B------:R-:W-:-:S04]  /*1cb0*/  USEL UR6, UR40, 0x1, UP0 ;  /* 0x0000000128067887 */ /* 0x000fc80008000000 */
[----:B------:R-:W-:-:S04]  /*1cc0*/  UIADD3 UR6, UR39, UR40, -UR6 ;  /* 0x0000002827067290 */ /* 0x000fc8000fffe806 */
[----:B------:R-:W-:-:S04]  /*1cd0*/  UIMAD.WIDE.U32 UR4, UR6, 0x38e38e39, URZ ;  /* 0x38e38e39060478a5 */ /* 0x000fc8000f8e003f */
[----:B------:R-:W-:-:S04]  /*1ce0*/  USHF.R.U32.HI UR4, URZ, 0x2, UR5 ;  /* 0x000000023f047899 */ /* 0x000fc80008011605 */
[----:B------:R-:W-:-:S06]  /*1cf0*/  UIMAD UR6, UR4, -0x12, UR6 ;  /* 0xffffffee040678a4 */ /* 0x000fcc000f8e0206 */
[----:B------:R-:W-:-:S04]  /*1d00*/  IMAD.U32 R3, RZ, RZ, UR6 ;  /* 0x00000006ff037e24 */ /* 0x000fc8000f8e00ff */
[----:B------:R-:W-:-:S04]  /*1d10*/  IMAD R0, R3, 0x8, R6 ;  /* 0x0000000803007824 */ /* 0x000fc800078e0206 */
[----:B------:R-:W-:-:S05]  /*1d20*/  VIADD R3, R0, 0x90 ;  /* 0x0000009000037836 */ /* 0x000fca0000000000 */
[----:B------:R-:W-:-:S04]  /*1d30*/  PRMT R3, R152, 0x654, R3 ;  /* 0x0000065498037816 */ /* 0x000fc80000000003 */
[----:B------:R3:W-:Y:S03]  /*1d40*/  SYNCS.ARRIVE.TRANS64.RED.A1T0 RZ, [R3+URZ], RZ ;  /* 0x000000ff03ff79a7 */ /* 0x0007e6000810043f */
.L_x_34:
[----:B------:R-:W-:Y:S05]  /*1d50*/  BSYNC B0 ;  /* 0x0000000000007941 */ /* 0x000fea0003800000 */
.L_x_33:
[----:B------:R-:W-:Y:S05]  /*1d60*/  @P1 BRA `(.L_x_31) ;  /* 0x0000000000041947 */ /* 0x000fea0003800000 */
[----:B------:R-:W-:Y:S01]  /*1d70*/  BPT.TRAP 0x1 ;  /* 0x000000040000795c */ /* 0x000fe20000300000 */
.L_x_31:
[----:B------:R-:W4:Y:S01]  /*1d80*/  LDC R6, c[0x0][0x288] ;  /* 0x0000a200ff067b82 */ /* 0x000f220000000800 */
[----:B------:R-:W-:Y:S01]  /*1d90*/  IMAD.SHL.U32 R9, R153, 0x80, RZ ;  /* 0x0000008099097824 */ /* 0x000fe200078e00ff */
[--C-:B------:R-:W-:Y:S01]  /*1da0*/  SHF.R.U32.HI R0, RZ, 0x2, R18.reuse ;  /* 0x00000002ff007819 */ /* 0x100fe20000011612 */
[----:B------:R-:W-:Y:S01]  /*1db0*/  UIADD3 UR39, UR40, UR39, URZ ;  /* 0x0000002728277290 */ /* 0x000fe2000fffe03f */
[----:B01----:R-:W-:Y:S01]  /*1dc0*/  SHF.R.U32.HI R5, RZ, 0x7, R18 ;  /* 0x00000007ff057819 */ /* 0x003fe20000011612 */
[----:B------:R-:W-:Y:S01]  /*1dd0*/  IMAD.SHL.U32 R11, R154, 0x100, RZ ;  /* 0x000001009a0b7824 */ /* 0x000fe200078e00ff */
[----:B------:R-:W-:Y:S01]  /*1de0*/  LOP3.LUT R4, R18, 0x60, RZ, 0xc0, !PT ;  /* 0x0000006012047812 */ /* 0x000fe200078ec0ff */
[----:B------:R-:W-:Y:S01]  /*1df0*/  UISETP.GT.U32.AND UP0, UPT, UR39, 0x11, UPT ;  /* 0x000000112700788c */ /* 0x000fe2000bf04070 */
[----:B---3--:R-:W-:Y:S01]  /*1e00*/  LOP3.LUT R3, R0, 0x7, RZ, 0xc0, !PT ;  /* 0x0000000700037812 */ /* 0x008fe200078ec0ff */
[----:B------:R-:W-:Y:S01]  /*1e10*/  IMAD.SHL.U32 R14, R18, 0x2, RZ ;  /* 0x00000002120e7824 */ /* 0x000fe200078e00ff */
[----:B------:R-:W-:Y:S01]  /*1e20*/  LOP3.LUT R0, R5, 0x1, RZ, 0xc0, !PT ;  /* 0x0000000105007812 */ /* 0x000fe200078ec0ff */
[----:B------:R-:W-:Y:S01]  /*1e30*/  ULDC UR7, c[0x0][0x284] ;  /* 0x0000a10000077ab9 */ /* 0x000fe20000000800 */
[----:B------:R-:W-:Y:S01]  /*1e40*/  SHF.R.U32.HI R8, RZ, 0x1, R4 ;  /* 0x00000001ff087819 */ /* 0x000fe20000011604 */
[----:B------:R-:W-:Y:S01]  /*1e50*/  UISETP.LT.U32.AND UP0, UPT, UR40, 0x12, UP0 ;  /* 0x000000122800788c */ /* 0x000fe20008701070 */
[----:B------:R-:W-:Y:S01]  /*1e60*/  SHF.R.S32.HI R162, RZ, 0x1f, R22 ;  /* 0x0000001fffa27819 */ /* 0x000fe20000011416 */
[----:B------:R-:W-:Y:S01]  /*1e70*/  UISETP.GE.U32.AND UP1, UPT, UR40, 0x12, UPT ;  /* 0x000000122800788c */ /* 0x000fe2000bf26070 */
[----:B------:R-:W-:Y:S01]  /*1e80*/  IMAD.SHL.U32 R10, R0, 0x40, RZ ;  /* 0x00000040000a7824 */ /* 0x000fe200078e00ff */
[----:B------:R-:W-:Y:S01]  /*1e90*/  IADD3 R5, RZ, -R8, -R3 ;  /* 0x80000008ff057210 */ /* 0x000fe20007ffe803 */
[----:B------:R-:W-:Y:S01]  /*1ea0*/  ULDC.64 UR8, c[0x0][0x5d0] ;  /* 0x0001740000087ab9 */ /* 0x000fe20000000a00 */
[C---:B------:R-:W-:Y:S01]  /*1eb0*/  LOP3.LUT R14, R9.reuse, 0x6, R14, 0xf8, !PT ;  /* 0x00000006090e7812 */ /* 0x040fe200078ef80e */
[----:B------:R-:W-:Y:S01]  /*1ec0*/  UIMAD.WIDE.U32 UR4, UR39, 0x38e38e39, URZ ;  /* 0x38e38e39270478a5 */ /* 0x000fe2000f8e003f */
[----:B------:R-:W-:Y:S01]  /*1ed0*/  LOP3.LUT R4, R18, 0x3, RZ, 0xc0, !PT ;  /* 0x0000000312047812 */ /* 0x000fe200078ec0ff */
[----:B------:R-:W-:Y:S01]  /*1ee0*/  USEL UR6, URZ, 0x1, !UP0 ;  /* 0x000000013f067887 */ /* 0x000fe2000c000000 */
[----:B------:R-:W-:Y:S01]  /*1ef0*/  IMAD R7, R162, UR8, RZ ;  /* 0x00000008a2077c24 */ /* 0x000fe2000f8e02ff */
[----:B----4-:R-:W-:Y:S01]  /*1f00*/  ISETP.GE.AND P0, PT, R9, R6, PT ;  /* 0x000000060900720c */ /* 0x010fe20003f06270 */
[----:B------:R-:W-:Y:S01]  /*1f10*/  IMAD R0, R0, -0x40, R5 ;  /* 0xffffffc000007824 */ /* 0x000fe200078e0205 */
[----:B------:R-:W-:Y:S01]  /*1f20*/  SHF.R.S32.HI R15, RZ, 0x1f, R14 ;  /* 0x0000001fff0f7819 */ /* 0x000fe2000001140e */
[----:B------:R-:W-:Y:S01]  /*1f30*/  USHF.R.U32.HI UR4, URZ, 0x2, UR5 ;  /* 0x000000023f047899 */ /* 0x000fe20008011605 */
[C---:B------:R-:W-:Y:S01]  /*1f40*/  ISETP.GE.OR P0, PT, R11.reuse, UR7, P0 ;  /* 0x000000070b007c0c */ /* 0x040fe20008706670 */
[----:B------:R-:W-:Y:S01]  /*1f50*/  ULOP3.LUT UR38, UR38, UR6, URZ, 0x3c, !UPT ;  /* 0x0000000626267292 */ /* 0x000fe2000f8e3c3f */
[----:B------:R-:W-:Y:S01]  /*1f60*/  LOP3.LUT R3, R10, 0x40, R3, 0xe2, !PT ;  /* 0x000000400a037812 */ /* 0x000fe200078ee203 */
[----:B------:R-:W-:Y:S01]  /*1f70*/  IMAD R10, R4, -0x2, R6 ;  /* 0xfffffffe040a7824 */ /* 0x000fe200078e0206 */
[----:B------:R-:W-:Y:S01]  /*1f80*/  UIMAD UR39, UR4, -0x12, UR39 ;  /* 0xffffffee042778a4 */ /* 0x000fe2000f8e0227 */
[----:B------:R-:W-:Y:S01]  /*1f90*/  IMAD.WIDE R4, R154, 0x100, RZ ;  /* 0x000001009a047825 */ /* 0x000fe200078e02ff */
[----:B------:R-:W-:Y:S01]  /*1fa0*/  @UP1 ULOP3.LUT UR38, UR38, 0x1, UR4, 0x78, !UPT ;  /* 0x0000000126261892 */ /* 0x000fe2000f8e7804 */
[----:B------:R-:W-:-:S02]  /*1fb0*/  IADD3 R0, -R11, UR7, R0 ;  /* 0x000000070b007c10 */ /* 0x000fc4000fffe100 */
[----:B------:R-:W-:Y:S01]  /*1fc0*/  IMAD R13, R22, UR9, R7 ;  /* 0x00000009160d7c24 */ /* 0x000fe2000f8e0207 */
[----:B------:R-:W-:Y:S01]  /*1fd0*/  LOP3.LUT R153, R4, R3, R8, 0xfe, !PT ;  /* 0x0000000304997212 */ /* 0x000fe200078efe08 */
[----:B------:R-:W-:-:S04]  /*1fe0*/  IMAD.WIDE.U32 R6, R22, UR8, R14 ;  /* 0x0000000816067c25 */ /* 0x000fc8000f8e000e */
[----:B------:R-:W-:Y:S02]  /*1ff0*/  IMAD.IADD R7, R7, 0x1, R13 ;  /* 0x0000000107077824 */ /* 0x000fe400078e020d */
[----:B------:R-:W-:Y:S02]  /*2000*/  IMAD.IADD R3, R10, 0x1, -R9 ;  /* 0x000000010a037824 */ /* 0x000fe400078e0a09 */
[----:B------:R-:W-:Y:S01]  /*2010*/  IMAD.MOV.U32 R154, RZ, RZ, -0x1 ;  /* 0xffffffffff9a7424 */ /* 0x000fe200078e00ff */
[----:B------:R-:W-:Y:S06]  /*2020*/  @P0 BRA `(.L_x_35) ;  /* 0x0000006000f40947 */ /* 0x000fec0003800000 */
[----:B------:R-:W0:Y:S01]  /*2030*/  LDC.64 R20, c[0x0][0x5c8] ;  /* 0x00017200ff147b82 */ /* 0x000e220000000a00 */
[----:B------:R-:W-:Y:S01]  /*2040*/  ULDC.64 UR4, c[0x0][0x5c0] ;  /* 0x0001700000047ab9 */ /* 0x000fe20000000a00 */
[----:B------:R-:W-:Y:S01]  /*2050*/  BSSY B0, `(.L_x_35) ;  /* 0x000063a000007945 */ /* 0x000fe20003800000 */
[-C--:B0-----:R-:W-:Y:S01]  /*2060*/  IMAD R8, R5, R20.reuse, RZ ;  /* 0x0000001405087224 */ /* 0x081fe200078e02ff */
[----:B------:R-:W-:Y:S01]  /*2070*/  SHF.L.U64.HI R13, R20, 0x3, R21 ;  /* 0x00000003140d7819 */ /* 0x000fe20000010215 */
[----:B------:R-:W-:-:S04]  /*2080*/  IMAD.WIDE.U32 R6, R153, R20, R6 ;  /* 0x0000001499067225 */ /* 0x000fc800078e0006 */
[----:B------:R-:W-:Y:S01]  /*2090*/  IMAD R9, R153, R21, R8 ;  /* 0x0000001599097224 */ /* 0x000fe200078e0208 */
[----:B------:R-:W-:Y:S01]  /*20a0*/  IADD3 R160, P0, R6, UR4, RZ ;  /* 0x0000000406a07c10 */ /* 0x000fe2000ff1e0ff */
[C---:B------:R-:W-:Y:S02]  /*20b0*/  IMAD.SHL.U32 R11, R20.reuse, 0x8, RZ ;  /* 0x00000008140b7824 */ /* 0x040fe400078e00ff */
[----:B------:R-:W-:Y:S01]  /*20c0*/  IMAD.IADD R9, R7, 0x1, R9 ;  /* 0x0000000107097824 */ /* 0x000fe200078e0209 */
[-C--:B------:R-:W-:Y:S02]  /*20d0*/  LEA R6, P2, R20, R160.reuse, 0x7 ;  /* 0x000000a014067211 */ /* 0x080fe400078438ff */
[----:B------:R-:W-:Y:S02]  /*20e0*/  IADD3 R8, P1, R11, R160, RZ ;  /* 0x000000a00b087210 */ /* 0x000fe40007f3e0ff */
[----:B------:R-:W-:Y:S02]  /*20f0*/  IADD3.X R161, R9, UR5, RZ, P0, !PT ;  /* 0x0000000509a17c10 */ /* 0x000fe400087fe4ff */
[----:B-----5:R-:W-:-:S02]  /*2100*/  ISETP.NE.AND P0, PT, R156, RZ, PT ;  /* 0x000000ff9c00720c */ /* 0x020fc40003f05270 */
[----:B------:R-:W-:Y:S01]  /*2110*/  LEA.HI.X R7, R20, R161, R21, 0x7, P2 ;  /* 0x000000a114077211 */ /* 0x000fe200010f3c15 */
[----:B------:R-:W-:Y:S01]  /*2120*/  IMAD.X R9, R13, 0x1, R161, P1 ;  /* 0x000000010d097824 */ /* 0x000fe200008e06a1 */
[----:B------:R-:W-:-:S05]  /*2130*/  IADD3 R10, P2, R11, R6, RZ ;  /* 0x000000060b0a7210 */ /* 0x000fca0007f5e0ff */
[----:B------:R-:W-:-:S04]  /*2140*/  IMAD.X R11, R13, 0x1, R7, P2 ;  /* 0x000000010d0b7824 */ /* 0x000fc800010e0607 */
[----:B------:R-:W-:Y:S05]  /*2150*/  @!P0 BRA `(.L_x_36) ;  /* 0x0000004800948947 */ /* 0x000fea0003800000 */
[----:B------:R-:W0:Y:S01]  /*2160*/  LDC.64 R158, c[0x0][0x5b0] ;  /* 0x00016c00ff9e7b82 */ /* 0x000e220000000a00 */
[----:B------:R-:W-:Y:S01]  /*2170*/  ULDC.64 UR4, c[0x0][0x5b8] ;  /* 0x00016e0000047ab9 */ /* 0x000fe20000000a00 */
[----:B------:R-:W-:Y:S01]  /*2180*/  ISETP.GE.AND P0, PT, R0, 0x1, PT ;  /* 0x000000010000780c */ /* 0x000fe20003f06270 */
[----:B------:R-:W-:Y:S01]  /*2190*/  IMAD R21, R162, UR4, RZ ;  /* 0x00000004a2157c24 */ /* 0x000fe2000f8e02ff */
[----:B------:R-:W-:Y:S01]  /*21a0*/  BSSY B1, `(.L_x_37) ;  /* 0x0000010000017945 */ /* 0x000fe20003800000 */
[C---:B------:R-:W-:Y:S01]  /*21b0*/  IMAD.WIDE.U32 R14, R22.reuse, UR4, R14 ;  /* 0x00000004160e7c25 */ /* 0x040fe2000f8e000e */
[----:B------:R-:W-:Y:S02]  /*21c0*/  ISETP.LT.OR P3, PT, R3, 0x1, !P0 ;  /* 0x000000010300780c */ /* 0x000fe40004761670 */
[----:B------:R-:W1:Y:S01]  /*21d0*/  LDC.64 R12, c[0x0][0x5a8] ;  /* 0x00016a00ff0c7b82 */ /* 0x000e620000000a00 */
[----:B------:R-:W-:Y:S02]  /*21e0*/  IMAD R21, R22, UR5, R21 ;  /* 0x0000000516157c24 */ /* 0x000fe4000f8e0215 */
[----:B------:R-:W-:-:S02]  /*21f0*/  IMAD.MOV.U32 R20, RZ, RZ, R14 ;  /* 0x000000ffff147224 */ /* 0x000fc400078e000e */
[----:B------:R-:W-:Y:S02]  /*2200*/  IMAD.IADD R21, R15, 0x1, R21 ;  /* 0x000000010f157824 */ /* 0x000fe400078e0215 */
[-C--:B0-----:R-:W-:Y:S01]  /*2210*/  IMAD R22, R5, R158.reuse, RZ ;  /* 0x0000009e05167224 */ /* 0x081fe200078e02ff */
[----:B------:R-:W-:Y:S01]  /*2220*/  SHF.L.U64.HI R165, R158, 0x3, R159 ;  /* 0x000000039ea57819 */ /* 0x000fe2000001029f */
[----:B------:R-:W-:-:S04]  /*2230*/  IMAD.WIDE.U32 R162, R153, R158, R20 ;  /* 0x0000009e99a27225 */ /* 0x000fc800078e0014 */
[----:B------:R-:W-:Y:S01]  /*2240*/  IMAD R171, R153, R159, R22 ;  /* 0x0000009f99ab7224 */ /* 0x000fe200078e0216 */
[----:B-1----:R-:W-:Y:S01]  /*2250*/  IADD3 R162, P1, R162, R12, RZ ;  /* 0x0000000ca2a27210 */ /* 0x002fe20007f3e0ff */
[----:B------:R-:W-:-:S03]  /*2260*/  IMAD.SHL.U32 R164, R158, 0x8, RZ ;  /* 0x000000089ea47824 */ /* 0x000fc600078e00ff */
[----:B------:R-:W-:Y:S01]  /*2270*/  IADD3.X R163, R13, R163, R171, P1, !PT ;  /* 0x000000a30da37210 */ /* 0x000fe20000ffe4ab */
[----:B------:R-:W-:Y:S08]  /*2280*/  @P3 BRA `(.L_x_38) ;  /* 0x0000000000043947 */ /* 0x000ff00003800000 */
[----:B--2---:R0:W5:Y:S02]  /*2290*/  LDG.E.U8 R157, desc[UR36][R162.64] ;  /* 0x00000024a29d7981 */ /* 0x004164000c1e1100 */
.L_x_38:
[----:B------:R-:W-:Y:S05]  /*22a0*/  BSYNC B1 ;  /* 0x0000000000017941 */ /* 0x000fea0003800000 */
.L_x_37:
[----:B-----5:R-:W-:Y:S01]  /*22b0*/  LOP3.LUT R22, R157, 0xffff, RZ, 0xc0, !PT ;  /* 0x0000ffff9d167812 */ /* 0x020fe200078ec0ff */
[----:B------:R-:W-:Y:S01]  /*22c0*/  IMAD.WIDE.U32 R166, R153, R158, R164 ;  /* 0x0000009e99a67225 */ /* 0x000fe200078e00a4 */
[----:B------:R-:W-:Y:S01]  /*22d0*/  ISETP.LT.OR P4, PT, R3, 0x2, !P0 ;  /* 0x000000020300780c */ /* 0x000fe20004781670 */
[----:B------:R-:W-:Y:S01]  /*22e0*/  BSSY B1, `(.L_x_39) ;  /* 0x000000e000017945 */ /* 0x000fe20003800000 */
[----:B------:R-:W-:Y:S01]  /*22f0*/  PRMT R169, R22, 0x8880, RZ ;  /* 0x0000888016a97816 */ /* 0x000fe200000000ff */
[----:B------:R-:W-:Y:S01]  /*2300*/  IMAD.IADD R167, R171, 0x1, R167 ;  /* 0x00000001aba77824 */ /* 0x000fe200078e02a7 */
[----:B------:R-:W-:Y:S02]  /*2310*/  IADD3 R166, P2, P5, R14, R12, R166 ;  /* 0x0000000c0ea67210 */ /* 0x000fe40007d5e0a6 */
[----:B------:R-:W-:Y:S01]  /*2320*/  ISETP.GE.AND P1, PT, R0, 0x9, PT ;  /* 0x000000090000780c */ /* 0x000fe20003f26270 */
[----:B------:R-:W-:Y:S01]  /*2330*/  IMAD R22, R169, R156, RZ ;  /* 0x0000009ca9167224 */ /* 0x000fe200078e02ff */
[----:B------:R-:W-:-:S02]  /*2340*/  IADD3.X R167, R21, R13, R167, P2, P5 ;  /* 0x0000000d15a77210 */ /* 0x000fc400017ea4a7 */
[----:B------:R-:W-:Y:S01]  /*2350*/  ISETP.LT.OR P2, PT, R3, 0x1, !P1 ;  /* 0x000000010300780c */ /* 0x000fe20004f41670 */
[----:B------:R-:W-:-:S05]  /*2360*/  @!P3 IMAD R169, R88, R155, R22 ;  /* 0x0000009b58a9b224 */ /* 0x000fca00078e0216 */
[----:B------:R1:W-:Y:S01]  /*2370*/  @!P3 STG.E.U8 desc[UR36][R160.64], R169 ;  /* 0x000000a9a000b986 */ /* 0x0003e2000c101124 */
[----:B------:R-:W-:Y:S06]  /*2380*/  @P4 BRA `(.L_x_40) ;  /* 0x00000000000c4947 */ /* 0x000fec0003800000 */
[----:B--2---:R-:W1:Y:S02]  /*2390*/  LDG.E.U8 R157, desc[UR36][R162.64+0x1] ;  /* 0x00000124a29d7981 */ /* 0x004e64000c1e1100 */
[----:B-1----:R-:W-:-:S05]  /*23a0*/  PRMT R169, R157, 0x8880, RZ ;  /* 0x000088809da97816 */ /* 0x002fca00000000ff */
[----:B------:R-:W-:-:S07]  /*23b0*/  IMAD R22, R169, R156, RZ ;  /* 0x0000009ca9167224 */ /* 0x000fce00078e02ff */
.L_x_40:
[----:B------:R-:W-:Y:S05]  /*23c0*/  BSYNC B1 ;  /* 0x0000000000017941 */ /* 0x000fea0003800000 */
.L_x_39:
[----:B------:R-:W-:Y:S01]  /*23d0*/  @!P4 IMAD R89, R89, R155, R22 ;  /* 0x0000009b5959c224 */ /* 0x000fe200078e0216 */
[----:B------:R-:W-:Y:S04]  /*23e0*/  BSSY B1, `(.L_x_41) ;  /* 0x0000006000017945 */ /* 0x000fe80003800000 */
[----:B------:R3:W-:Y:S01]  /*23f0*/  @!P4 STG.E.U8 desc[UR36][R160.64+0x1], R89 ;  /* 0x00000159a000c986 */ /* 0x0007e2000c101124 */
[----:B------:R-:W-:Y:S05]  /*2400*/  @P2 BRA `(.L_x_42) ;  /* 0x00000000000c2947 */ /* 0x000fea0003800000 */
[----:B--2---:R-:W3:Y:S02]  /*2410*/  LDG.E.U8 R157, desc[UR36][R166.64] ;  /* 0x00000024a69d7981 */ /* 0x004ee4000c1e1100 */
[----:B---3--:R-:W-:-:S05]  /*2420*/  PRMT R89, R157, 0x8880, RZ ;  /* 0x000088809d597816 */ /* 0x008fca00000000ff */
[----:B------:R-:W-:-:S07]  /*2430*/  IMAD R22, R89, R156, RZ ;  /* 0x0000009c59167224 */ /* 0x000fce00078e02ff */
.L_x_42:
[----:B------:R-:W-:Y:S05]  /*2440*/  BSYNC B1 ;  /* 0x0000000000017941 */ /* 0x000fea0003800000 */
.L_x_41:
[C---:B------:R-:W-:Y:S01]  /*2450*/  ISETP.LT.OR P4, PT, R3.reuse, 0x2, !P1 ;  /* 0x000000020300780c */ /* 0x040fe20004f81670 */
[----:B---3--:R-:W-:Y:S01]  /*2460*/  @!P2 IMAD R89, R90, R155, R22 ;  /* 0x0000009b5a59a224 */ /* 0x008fe200078e0216 */
[----:B------:R-:W-:Y:S01]  /*2470*/  BSSY B1, `(.L_x_43) ;  /* 0x0000009000017945 */ /* 0x000fe20003800000 */
[C---:B------:R-:W-:Y:S02]  /*2480*/  ISETP.LT.OR P3, PT, R3.reuse, 0x9, !P0 ;  /* 0x000000090300780c */ /* 0x040fe40004761670 */
[C---:B------:R-:W-:Y:S01]  /*2490*/  ISETP.LT.OR P5, PT, R3.reuse, 0xa, !P0 ;  /* 0x0000000a0300780c */ /* 0x040fe200047a1670 */
[----:B------:R3:W-:Y:S01]  /*24a0*/  @!P2 STG.E.U8 desc[UR36][R8.64], R89 ;  /* 0x000000590800a986 */ /* 0x0007e2000c101124 */
[----:B------:R-:W-:-:S06]  /*24b0*/  ISETP.LT.OR P2, PT, R3, 0x9, !P1 ;  /* 0x000000090300780c */ /* 0x000fcc0004f41670 */
[----:B------:R-:W-:Y:S07]  /*24c0*/  @P4 BRA `(.L_x_44) ;  /* 0x00000000000c4947 */ /* 0x000fee0003800000 */
[----:B--2---:R-:W3:Y:S02]  /*24d0*/  LDG.E.U8 R157, desc[UR36][R166.64+0x1] ;  /* 0x00000124a69d7981 */ /* 0x004ee4000c1e1100 */
[----:B---3--:R-:W-:-:S05]  /*24e0*/  PRMT R89, R157, 0x8880, RZ ;  /* 0x000088809d597816 */ /* 0x008fca00000000ff */
[----:B------:R-:W-:-:S07]  /*24f0*/  IMAD R22, R89, R156, RZ ;  /* 0x0000009c59167224 */ /* 0x000fce00078e02ff */
.L_x_44:
[----:B------:R-:W-:Y:S05]  /*2500*/  BSYNC B1 ;  /* 0x0000000000017941 */ /* 0x000fea0003800000 */
.L_x_43:
[----:B------:R-:W-:Y:S01]  /*2510*/  @!P4 IMAD R91, R91, R155, R22 ;  /* 0x0000009b5b5bc224 */ /* 0x000fe200078e0216 */
[----:B------:R-:W-:Y:S04]  /*2520*/  BSSY B1, `(.L_x_45) ;  /* 0x0000006000017945 */ /* 0x000fe80003800000 */
[----:B------:R4:W-:Y:S01]  /*2530*/  @!P4 STG.E.U8 desc[UR36][R8.64+0x1], R91 ;  /* 0x0000015b0800c986 */ /* 0x0009e2000c101124 */
[----:B------:R-:W-:Y:S05]  /*2540*/  @P3 BRA `(.L_x_46) ;  /* 0x00000000000c3947 */ /* 0x000fea0003800000 */
[----:B--2---:R-:W3:Y:S02]  /*2550*/  LDG.E.U8 R157, desc[UR36][R162.64+0x8] ;  /* 0x00000824a29d7981 */ /* 0x004ee4000c1e1100 */
[----:B---3--:R-:W-:-:S05]  /*2560*/  PRMT R89, R157, 0x8880, RZ ;  /* 0x000088809d597816 */ /* 0x008fca00000000ff */
[----:B------:R-:W-:-:S07]  /*2570*/  IMAD R22, R89, R156, RZ ;  /* 0x0000009c59167224 */ /* 0x000fce00078e02ff */
.L_x_46:
[----:B------:R-:W-:Y:S05]  /*2580*/  BSYNC B1 ;  /* 0x0000000000017941 */ /* 0x000fea0003800000 */
.L_x_45:
[----:B---3--:R-:W-:Y:S01]  /*2590*/  @!P3 IMAD R89, R92, R155, R22 ;  /* 0x0000009b5c59b224 */ /* 0x008fe200078e0216 */
[----:B------:R-:W-:Y:S04]  /*25a0*/  BSSY B1, `(.L_x_47) ;  /* 0x0000006000017945 */ /* 0x000fe80003800000 */
[----:B------:R3:W-:Y:S01]  /*25b0*/  @!P3 STG.E.U8 desc[UR36][R160.64+0x8], R89 ;  /* 0x00000859a000b986 */ /* 0x0007e2000c101124 */
[----:B------:R-:W-:Y:S05]  /*25c0*/  @P5 BRA `(.L_x_48) ;  /* 0x00000000000c5947 */ /* 0x000fea0003800000 */
[----:B--2---:R-:W3:Y:S02]  /*25d0*/  LDG.E.U8 R157, desc[UR36][R162.64+0x9] ;  /* 0x00000924a29d7981 */ /* 0x004ee4000c1e1100 */
[----:B---3--:R-:W-:-:S05]  /*25e0*/  PRMT R89, R157, 0x8880, RZ ;  /* 0x000088809d597816 */ /* 0x008fca00000000ff */
[----:B------:R-:W-:-:S07]  /*25f0*/  IMAD R22, R89, R156, RZ ;  /* 0x0000009c59167224 */ /* 0x000fce00078e02ff */
.L_x_48:
[----:B------:R-:W-:Y:S05]  /*2600*/  BSYNC B1 ;  /* 0x0000000000017941 */ /* 0x000fea0003800000 */
.L_x_47:
[----:B------:R-:W-:Y:S01]  /*2610*/  @!P5 IMAD R93, R93, R155, R22 ;  /* 0x0000009b5d5dd224 */ /* 0x000fe200078e0216 */
[----:B------:R-:W-:Y:S04]  /*2620*/  BSSY B1, `(.L_x_49) ;  /* 0x0000006000017945 */ /* 0x000fe80003800000 */
[----:B------:R0:W-:Y:S01]  /*2630*/  @!P5 STG.E.U8 desc[UR36][R160.64+0x9], R93 ;  /* 0x0000095da000d986 */ /* 0x0001e2000c101124 */
[----:B------:R-:W-:Y:S05]  /*2640*/  @P2 BRA `(.L_x_50) ;  /* 0x00000000000c2947 */ /* 0x000fea0003800000 */
[----:B--2---:R-:W3:Y:S02]  /*2650*/  LDG.E.U8 R157, desc[UR36][R166.64+0x8] ;  /* 0x00000824a69d7981 */ /* 0x004ee4000c1e1100 */
[----:B---3--:R-:W-:-:S05]  /*2660*/  PRMT R89, R157, 0x8880, RZ ;  /* 0x000088809d597816 */ /* 0x008fca00000000ff */
[----:B------:R-:W-:-:S07]  /*2670*/  IMAD R22, R89, R156, RZ ;  /* 0x0000009c59167224 */ /* 0x000fce00078e02ff */
.L_x_50:
[----:B------:R-:W-:Y:S05]  /*2680*/  BSYNC B1 ;  /* 0x0000000000017941 */ /* 0x000fea0003800000 */
.L_x_49:
        /* <DEDUP_REMOVED lines=11> */
.L_x_52:
[----:B------:R-:W-:Y:S05]  /*2740*/  BSYNC B1 ;  /* 0x0000000000017941 */ /* 0x000fea0003800000 */
.L_x_51:
[----:B------:R-:W-:Y:S01]  /*2750*/  @!P4 IMAD R95, R95, R155, R22 ;  /* 0x0000009b5f5fc224 */ /* 0x000fe200078e0216 */
[----:B------:R-:W-:Y:S04]  /*2760*/  BSSY B1, `(.L_x_53) ;  /* 0x0000006000017945 */ /* 0x000fe80003800000 */
[----:B------:R0:W-:Y:S01]  /*2770*/  @!P4 STG.E.U8 desc[UR36][R8.64+0x9], R95 ;  /* 0x0000095f0800c986 */ /* 0x0001e2000c101124 */
[----:B------:R-:W-:Y:S05]  /*2780*/  @P3 BRA `(.L_x_54) ;  /* 0x00000000000c3947 */ /* 0x000fea0003800000 */
[----:B--2---:R-:W3:Y:S02]  /*2790*/  LDG.E.U8 R157, desc[UR36][R162.64+0x10] ;  /* 0x00001024a29d7981 */ /* 0x004ee4000c1e1100 */
[----:B---3--:R-:W-:-:S05]  /*27a0*/  PRMT R89, R157, 0x8880, RZ ;  /* 0x000088809d597816 */ /* 0x008fca00000000ff */
[----:B------:R-:W-:-:S07]  /*27b0*/  IMAD R22, R89, R156, RZ ;  /* 0x0000009c59167224 */ /* 0x000fce00078e02ff */
.L_x_54:
[----:B------:R-:W-:Y:S05]  /*27c0*/  BSYNC B1 ;  /* 0x0000000000017941 */ /* 0x000fea0003800000 */
.L_x_53:
[----:B---3--:R-:W-:Y:S01]  /*27d0*/  @!P3 IMAD R89, R96, R155, R22 ;  /* 0x0000009b6059b224 */ /* 0x008fe200078e0216 */
[----:B------:R-:W-:Y:S04]  /*27e0*/  BSSY B1, `(.L_x_55) ;  /* 0x0000006000017945 */ /* 0x000fe80003800000 */
[----:B------:R3:W-:Y:S01]  /*27f0*/  @!P3 STG.E.U8 desc[UR36][R160.64+0x10], R89 ;  /* 0x00001059a000b986 */ /* 0x0007e2000c101124 */
[----:B------:R-:W-:Y:S05]  /*2800*/  @P5 BRA `(.L_x_56) ;  /* 0x00000000000c5947 */ /* 0x000fea0003800000 */
[----:B--2---:R-:W3:Y:S02]  /*2810*/  LDG.E.U8 R157, desc[UR36][R162.64+0x11] ;  /* 0x00001124a29d7981 */ /* 0x004ee4000c1e1100 */
[----:B---3--:R-:W-:-:S05]  /*2820*/  PRMT R89, R157, 0x8880, RZ ;  /* 0x000088809d597816 */ /* 0x008fca00000000ff */
[----:B------:R-:W-:-:S07]  /*2830*/  IMAD R22, R89, R156, RZ ;  /* 0x0000009c59167224 */ /* 0x000fce00078e02ff */
.L_x_56:
[----:B------:R-:W-:Y:S05]  /*2840*/  BSYNC B1 ;  /* 0x0000000000017941 */ /* 0x000fea0003800000 */
.L_x_55:
[----:B------:R-:W-:Y:S01]  /*2850*/  @!P5 IMAD R97, R97, R155, R22 ;  /* 0x0000009b6161d224 */ /* 0x000fe200078e0216 */
[----:B------:R-:W-:Y:S04]  /*2860*/  BSSY B1, `(.L_x_57) ;  /* 0x0000006000017945 */ /* 0x000fe80003800000 */
[----:B------:R0:W-:Y:S01]  /*2870*/  @!P5 STG.E.U8 desc[UR36][R160.64+0x11], R97 ;  /* 0x00001161a000d986 */ /* 0x0001e2000c101124 */
[----:B------:R-:W-:Y:S05]  /*2880*/  @P2 BRA `(.L_x_58) ;  /* 0x00000000000c2947 */ /* 0x000fea0003800000 */
[----:B--2---:R-:W3:Y:S02]  /*2890*/  LDG.E.U8 R157, desc[UR36][R166.64+0x10] ;  /* 0x00001024a69d7981 */ /* 0x004ee4000c1e1100 */
[----:B---3--:R-:W-:-:S05]  /*28a0*/  PRMT R89, R157, 0x8880, RZ ;  /* 0x000088809d597816 */ /* 0x008fca00000000ff */
[----:B------:R-:W-:-:S07]  /*28b0*/  IMAD R22, R89, R156, RZ ;  /* 0x0000009c59167224 */ /* 0x000fce00078e02ff */
.L_x_58:
[----:B------:R-:W-:Y:S05]  /*28c0*/  BSYNC B1 ;  /* 0x0000000000017941 */ /* 0x000fea0003800000 */
.L_x_57:
        /* <DEDUP_REMOVED lines=11> */
.L_x_60:
[----:B------:R-:W-:Y:S05]  /*2980*/  BSYNC B1 ;  /* 0x0000000000017941 */ /* 0x000fea0003800000 */
.L_x_59:
[----:B------:R-:W-:Y:S01]  /*2990*/  @!P4 IMAD R99, R99, R155, R22 ;  /* 0x0000009b6363c224 */ /* 0x000fe200078e0216 */
[----:B------:R-:W-:Y:S04]  /*29a0*/  BSSY B1, `(.L_x_61) ;  /* 0x0000006000017945 */ /* 0x000fe80003800000 */
[----:B------:R0:W-:Y:S01]  /*29b0*/  @!P4 STG.E.U8 desc[UR36][R8.64+0x11], R99 ;  /* 0x000011630800c986 */ /* 0x0001e2000c101124 */
[----:B------:R-:W-:Y:S05]  /*29c0*/  @P3 BRA `(.L_x_62) ;  /* 0x00000000000c3947 */ /* 0x000fea0003800000 */
[----:B--2---:R-:W3:Y:S02]  /*29d0*/  LDG.E.U8 R157, desc[UR36][R162.64+0x18] ;  /* 0x00001824a29d7981 */ /* 0x004ee4000c1e1100 */
[----:B---3--:R-:W-:-:S05]  /*29e0*/  PRMT R89, R157, 0x8880, RZ ;  /* 0x000088809d597816 */ /* 0x008fca00000000ff */
[----:B------:R-:W-:-:S07]  /*29f0*/  IMAD R22, R89, R156, RZ ;  /* 0x0000009c59167224 */ /* 0x000fce00078e02ff */
.L_x_62:
[----:B------:R-:W-:Y:S05]  /*2a00*/  BSYNC B1 ;  /* 0x0000000000017941 */ /* 0x000fea0003800000 */
.L_x_61:
[----:B---3--:R-:W-:Y:S01]  /*2a10*/  @!P3 IMAD R89, R100, R155, R22 ;  /* 0x0000009b6459b224 */ /* 0x008fe200078e0216 */
[----:B------:R-:W-:Y:S04]  /*2a20*/  BSSY B1, `(.L_x_63) ;  /* 0x0000006000017945 */ /* 0x000fe80003800000 */
[----:B------:R3:W-:Y:S01]  /*2a30*/  @!P3 STG.E.U8 desc[UR36][R160.64+0x18], R89 ;  /* 0x00001859a000b986 */ /* 0x0007e2000c101124 */
[----:B------:R-:W-:Y:S05]  /*2a40*/  @P5 BRA `(.L_x_64) ;  /* 0x00000000000c5947 */ /* 0x000fea0003800000 */
[----:B--2---:R-:W3:Y:S02]  /*2a50*/  LDG.E.U8 R157, desc[UR36][R162.64+0x19] ;  /* 0x00001924a29d7981 */ /* 0x004ee4000c1e1100 */
[----:B---3--:R-:W-:-:S05]  /*2a60*/  PRMT R89, R157, 0x8880, RZ ;  /* 0x000088809d597816 */ /* 0x008fca00000000ff */
[----:B------:R-:W-:-:S07]  /*2a70*/  IMAD R22, R89, R156, RZ ;  /* 0x0000009c59167224 */ /* 0x000fce00078e02ff */
.L_x_64:
[----:B------:R-:W-:Y:S05]  /*2a80*/  BSYNC B1 ;  /* 0x0000000000017941 */ /* 0x000fea0003800000 */
.L_x_63:
[----:B------:R-:W-:Y:S01]  /*2a90*/  @!P5 IMAD R101, R101, R155, R22 ;  /* 0x0000009b6565d224 */ /* 0x000fe200078e0216 */
[----:B------:R-:W-:Y:S04]  /*2aa0*/  BSSY B1, `(.L_x_65) ;  /* 0x0000006000017945 */ /* 0x000fe80003800000 */
[----:B------:R0:W-:Y:S01]  /*2ab0*/  @!P5 STG.E.U8 desc[UR36][R160.64+0x19], R101 ;  /* 0x00001965a000d986 */ /* 0x0001e2000c101124 */
[----:B------:R-:W-:Y:S05]  /*2ac0*/  @P2 BRA `(.L_x_66) ;  /* 0x00000000000c2947 */ /* 0x000fea0003800000 */
[----:B--2---:R-:W3:Y:S02]  /*2ad0*/  LDG.E.U8 R157, desc[UR36][R166.64+0x18] ;  /* 0x00001824a69d7981 */ /* 0x004ee4000c1e1100 */
[----:B---3--:R-:W-:-:S05]  /*2ae0*/  PRMT R89, R157, 0x8880, RZ ;  /* 0x000088809d597816 */ /* 0x008fca00000000ff */
[----:B------:R-:W-:-:S07]  /*2af0*/  IMAD R22, R89, R156, RZ ;  /* 0x0000009c59167224 */ /* 0x000fce00078e02ff */
.L_x_66:
[----:B------:R-:W-:Y:S05]  /*2b00*/  BSYNC B1 ;  /* 0x0000000000017941 */ /* 0x000fea0003800000 */
.L_x_65:
        /* <DEDUP_REMOVED lines=11> */
.L_x_68:
[----:B------:R-:W-:Y:S05]  /*2bc0*/  BSYNC B1 ;  /* 0x0000000000017941 */ /* 0x000fea0003800000 */
.L_x_67:
[----:B------:R-:W-:Y:S01]  /*2bd0*/  @!P4 IMAD R103, R103, R155, R22 ;  /* 0x0000009b6767c224 */ /* 0x000fe200078e0216 */
[----:B------:R-:W-:Y:S04]  /*2be0*/  BSSY B1, `(.L_x_69) ;  /* 0x0000006000017945 */ /* 0x000fe80003800000 */
[----:B------:R0:W-:Y:S01]  /*2bf0*/  @!P4 STG.E.U8 desc[UR36][R8.64+0x19], R103 ;  /* 0x000019670800c986 */ /* 0x0001e2000c101124 */
[----:B------:R-:W-:Y:S05]  /*2c00*/  @P3 BRA `(.L_x_70) ;  /* 0x00000000000c3947 */ /* 0x000fea0003800000 */
[----:B--2---:R-:W3:Y:S02]  /*2c10*/  LDG.E.U8 R157, desc[UR36][R162.64+0x20] ;  /* 0x00002024a29d7981 */ /* 0x004ee4000c1e1100 */
[----:B---3--:R-:W-:-:S05]  /*2c20*/  PRMT R89, R157, 0x8880, RZ ;  /* 0x000088809d597816 */ /* 0x008fca00000000ff */
[----:B------:R-:W-:-:S07]  /*2c30*/  IMAD R22, R89, R156, RZ ;  /* 0x0000009c59167224 */ /* 0x000fce00078e02ff */
.L_x_70:
[----:B------:R-:W-:Y:S05]  /*2c40*/  BSYNC B1 ;  /* 0x0000000000017941 */ /* 0x000fea0003800000 */
.L_x_69:
[----:B---3--:R-:W-:Y:S01]  /*2c50*/  @!P3 IMAD R89, R104, R155, R22 ;  /* 0x0000009b6859b224 */ /* 0x008fe200078e0216 */
[----:B------:R-:W-:Y:S04]  /*2c60*/  BSSY B1, `(.L_x_71) ;  /* 0x0000006000017945 */ /* 0x000fe80003800000 */
[----:B------:R3:W-:Y:S01]  /*2c70*/  @!P3 STG.E.U8 desc[UR36][R160.64+0x20], R89 ;  /* 0x00002059a000b986 */ /* 0x0007e2000c101124 */
[----:B------:R-:W-:Y:S05]  /*2c80*/  @P5 BRA `(.L_x_72) ;  /* 0x00000000000c5947 */ /* 0x000fea0003800000 */
[----:B--2---:R-:W3:Y:S02]  /*2c90*/  LDG.E.U8 R157, desc[UR36][R162.64+0x21] ;  /* 0x00002124a29d7981 */ /* 0x004ee4000c1e1100 */
[----:B---3--:R-:W-:-:S05]  /*2ca0*/  PRMT R89, R157, 0x8880, RZ ;  /* 0x000088809d597816 */ /* 0x008fca00000000ff */
[----:B------:R-:W-:-:S07]  /*2cb0*/  IMAD R22, R89, R156, RZ ;  /* 0x0000009c59167224 */ /* 0x000fce00078e02ff */
.L_x_72:
[----:B------:R-:W-:Y:S05]  /*2cc0*/  BSYNC B1 ;  /* 0x0000000000017941 */ /* 0x000fea0003800000 */
.L_x_71:
[----:B------:R-:W-:Y:S01]  /*2cd0*/  @!P5 IMAD R105, R105, R155, R22 ;  /* 0x0000009b6969d224 */ /* 0x000fe200078e0216 */
[----:B------:R-:W-:Y:S04]  /*2ce0*/  BSSY B1, `(.L_x_73) ;  /* 0x0000006000017945 */ /* 0x000fe80003800000 */
[----:B------:R0:W-:Y:S01]  /*2cf0*/  @!P5 STG.E.U8 desc[UR36][R160.64+0x21], R105 ;  /* 0x00002169a000d986 */ /* 0x0001e2000c101124 */
[----:B------:R-:W-:Y:S05]  /*2d00*/  @P2 BRA `(.L_x_74) ;  /* 0x00000000000c2947 */ /* 0x000fea0003800000 */
[----:B--2---:R-:W3:Y:S02]  /*2d10*/  LDG.E.U8 R157, desc[UR36][R166.64+0x20] ;  /* 0x00002024a69d7981 */ /* 0x004ee4000c1e1100 */
[----:B---3--:R-:W-:-:S05]  /*2d20*/  PRMT R89, R157, 0x8880, RZ ;  /* 0x000088809d597816 */ /* 0x008fca00000000ff */
[----:B------:R-:W-:-:S07]  /*2d30*/  IMAD R22, R89, R156, RZ ;  /* 0x0000009c59167224 */ /* 0x000fce00078e02ff */
.L_x_74:
[----:B------:R-:W-:Y:S05]  /*2d40*/  BSYNC B1 ;  /* 0x0000000000017941 */ /* 0x000fea0003800000 */
.L_x_73:
        /* <DEDUP_REMOVED lines=11> */
.L_x_76:
[----:B------:R-:W-:Y:S05]  /*2e00*/  BSYNC B1 ;  /* 0x0000000000017941 */ /* 0x000fea0003800000 */
.L_x_75:
[----:B------:R-:W-:Y:S01]  /*2e10*/  @!P4 IMAD R107, R107, R155, R22 ;  /* 0x0000009b6b6bc224 */ /* 0x000fe200078e0216 */
[----:B------:R-:W-:Y:S04]  /*2e20*/  BSSY B1, `(.L_x_77) ;  /* 0x0000006000017945 */ /* 0x000fe80003800000 */
[----:B------:R0:W-:Y:S01]  /*2e30*/  @!P4 STG.E.U8 desc[UR36][R8.64+0x21], R107 ;  /* 0x0000216b0800c986 */ /* 0x0001e2000c101124 */
[----:B------:R-:W-:Y:S05]  /*2e40*/  @P3 BRA `(.L_x_78) ;  /* 0x00000000000c3947 */ /* 0x000fea0003800000 */
[----:B--2---:R-:W3:Y:S02]  /*2e50*/  LDG.E.U8 R157, desc[UR36][R162.64+0x28] ;  /* 0x00002824a29d7981 */ /* 0x004ee4000c1e1100 */
[----:B---3--:R-:W-:-:S05]  /*2e60*/  PRMT R89, R157, 0x8880, RZ ;  /* 0x000088809d597816 */ /* 0x008fca00000000ff */
[----:B------:R-:W-:-:S07]  /*2e70*/  IMAD R22, R89, R156, RZ ;  /* 0x0000009c59167224 */ /* 0x000fce00078e02ff */
.L_x_78:
[----:B------:R-:W-:Y:S05]  /*2e80*/  BSYNC B1 ;  /* 0x0000000000017941 */ /* 0x000fea0003800000 */
.L_x_77:
[----:B---3--:R-:W-:Y:S01]  /*2e90*/  @!P3 IMAD R89, R108, R155, R22 ;  /* 0x0000009b6c59b224 */ /* 0x008fe200078e0216 */
[----:B------:R-:W-:Y:S04]  /*2ea0*/  BSSY B1, `(.L_x_79) ;  /* 0x0000006000017945 */ /* 0x000fe80003800000 */
[----:B------:R3:W-:Y:S01]  /*2eb0*/  @!P3 STG.E.U8 desc[UR36][R160.64+0x28], R89 ;  /* 0x00002859a000b986 */ /* 0x0007e2000c101124 */
[----:B------:R-:W-:Y:S05]  /*2ec0*/  @P5 BRA `(.L_x_80) ;  /* 0x00000000000c5947 */ /* 0x000fea0003800000 */
[----:B--2---:R-:W3:Y:S02]  /*2ed0*/  LDG.E.U8 R157, desc[UR36][R162.64+0x29] ;  /* 0x00002924a29d7981 */ /* 0x004ee4000c1e1100 */
[----:B---3--:R-:W-:-:S05]  /*2ee0*/  PRMT R89, R157, 0x8880, RZ ;  /* 0x000088809d597816 */ /* 0x008fca00000000ff */
[----:B------:R-:W-:-:S07]  /*2ef0*/  IMAD R22, R89, R156, RZ ;  /* 0x0000009c59167224 */ /* 0x000fce00078e02ff */
.L_x_80:
[----:B------:R-:W-:Y:S05]  /*2f00*/  BSYNC B1 ;  /* 0x0000000000017941 */ /* 0x000fea0003800000 */
.L_x_79:
[----:B------:R-:W-:Y:S01]  /*2f10*/  @!P5 IMAD R109, R109, R155, R22 ;  /* 0x0000009b6d6dd224 */ /* 0x000fe200078e0216 */
[----:B------:R-:W-:Y:S04]  /*2f20*/  BSSY B1, `(.L_x_81) ;  /* 0x0000006000017945 */ /* 0x000fe80003800000 */
[----:B------:R0:W-:Y:S01]  /*2f30*/  @!P5 STG.E.U8 desc[UR36][R160.64+0x29], R109 ;  /* 0x0000296da000d986 */ /* 0x0001e2000c101124 */
[----:B------:R-:W-:Y:S05]  /*2f40*/  @P2 BRA `(.L_x_82) ;  /* 0x00000000000c2947 */ /* 0x000fea0003800000 */
[----:B--2---:R-:W3:Y:S02]  /*2f50*/  LDG.E.U8 R157, desc[UR36][R166.64+0x28] ;  /* 0x00002824a69d7981 */ /* 0x004ee4000c1e1100 */
[----:B---3--:R-:W-:-:S05]  /*2f60*/  PRMT R89, R157, 0x8880, RZ ;  /* 0x000088809d597816 */ /* 0x008fca00000000ff */
[----:B------:R-:W-:-:S07]  /*2f70*/  IMAD R22, R89, R156, RZ ;  /* 0x0000009c59167224 */ /* 0x000fce00078e02ff */
.L_x_82:
[----:B------:R-:W-:Y:S05]  /*2f80*/  BSYNC B1 ;  /* 0x0000000000017941 */ /* 0x000fea0003800000 */
.L_x_81:
        /* <DEDUP_REMOVED lines=11> */
.L_x_84:
[----:B------:R-:W-:Y:S05]  /*3040*/  BSYNC B1 ;  /* 0x0000000000017941 */ /* 0x000fea0003800000 */
.L_x_83:
[----:B------:R-:W-:Y:S01]  /*3050*/  @!P4 IMAD R111, R111, R155, R22 ;  /* 0x0000009b6f6fc224 */ /* 0x000fe200078e0216 */
[----:B------:R-:W-:Y:S04]  /*3060*/  BSSY B1, `(.L_x_85) ;  /* 0x0000006000017945 */ /* 0x000fe80003800000 */
[----:B------:R0:W-:Y:S01]  /*3070*/  @!P4 STG.E.U8 desc[UR36][R8.64+0x29], R111 ;  /* 0x0000296f0800c986 */ /* 0x0001e2000c101124 */
[----:B------:R-:W-:Y:S05]  /*3080*/  @P3 BRA `(.L_x_86) ;  /* 0x00000000000c3947 */ /* 0x000fea0003800000 */
[----:B--2---:R-:W3:Y:S02]  /*3090*/  LDG.E.U8 R157, desc[UR36][R162.64+0x30] ;  /* 0x00003024a29d7981 */ /* 0x004ee4000c1e1100 */
[----:B---3--:R-:W-:-:S05]  /*30a0*/  PRMT R89, R157, 0x8880, RZ ;  /* 0x000088809d597816 */ /* 0x008fca00000000ff */
[----:B------:R-:W-:-:S07]  /*30b0*/  IMAD R22, R89, R156, RZ ;  /* 0x0000009c59167224 */ /* 0x000fce00078e02ff */
.L_x_86:
[----:B------:R-:W-:Y:S05]  /*30c0*/  BSYNC B1 ;  /* 0x0000000000017941 */ /* 0x000fea0003800000 */
.L_x_85:
[----:B---3--:R-:W-:Y:S01]  /*30d0*/  @!P3 IMAD R89, R112, R155, R22 ;  /* 0x0000009b7059b224 */ /* 0x008fe200078e0216 */
[----:B------:R-:W-:Y:S04]  /*30e0*/  BSSY B1, `(.L_x_87) ;  /* 0x0000006000017945 */ /* 0x000fe80003800000 */
[----:B------:R3:W-:Y:S01]  /*30f0*/  @!P3 STG.E.U8 desc[UR36][R160.64+0x30], R89 ;  /* 0x00003059a000b986 */ /* 0x0007e2000c101124 */
[----:B------:R-:W-:Y:S05]  /*3100*/  @P5 BRA `(.L_x_88) ;  /* 0x00000000000c5947 */ /* 0x000fea0003800000 */
[----:B--2---:R-:W3:Y:S02]  /*3110*/  LDG.E.U8 R157, desc[UR36][R162.64+0x31] ;  /* 0x00003124a29d7981 */ /* 0x004ee4000c1e1100 */
[----:B---3--:R-:W-:-:S05]  /*3120*/  PRMT R89, R157, 0x8880, RZ ;  /* 0x000088809d597816 */ /* 0x008fca00000000ff */
[----:B------:R-:W-:-:S07]  /*3130*/  IMAD R22, R89, R156, RZ ;  /* 0x0000009c59167224 */ /* 0x000fce00078e02ff */
.L_x_88:
[----:B------:R-:W-:Y:S05]  /*3140*/  BSYNC B1 ;  /* 0x0000000000017941 */ /* 0x000fea0003800000 */
.L_x_87:
[----:B------:R-:W-:Y:S01]  /*3150*/  @!P5 IMAD R113, R113, R155, R22 ;  /* 0x0000009b7171d224 */ /* 0x000fe200078e0216 */
[----:B------:R-:W-:Y:S04]  /*3160*/  BSSY B1, `(.L_x_89) ;  /* 0x0000006000017945 */ /* 0x000fe80003800000 */
[----:B------:R0:W-:Y:S01]  /*3170*/  @!P5 STG.E.U8 desc[UR36][R160.64+0x31], R113 ;  /* 0x00003171a000d986 */ /* 0x0001e2000c101124 */
[----:B------:R-:W-:Y:S05]  /*3180*/  @P2 BRA `(.L_x_90) ;  /* 0x00000000000c2947 */ /* 0x000fea0003800000 */
[----:B--2---:R-:W3:Y:S02]  /*3190*/  LDG.E.U8 R157, desc[UR36][R166.64+0x30] ;  /* 0x00003024a69d7981 */ /* 0x004ee4000c1e1100 */
[----:B---3--:R-:W-:-:S05]  /*31a0*/  PRMT R89, R157, 0x8880, RZ ;  /* 0x000088809d597816 */ /* 0x008fca00000000ff */
[----:B------:R-:W-:-:S07]  /*31b0*/  IMAD R22, R89, R156, RZ ;  /* 0x0000009c59167224 */ /* 0x000fce00078e02ff */
.L_x_90:
[----:B------:R-:W-:Y:S05]  /*31c0*/  BSYNC B1 ;  /* 0x0000000000017941 */ /* 0x000fea0003800000 */
.L_x_89:
        /* <DEDUP_REMOVED lines=11> */
.L_x_92:
[----:B------:R-:W-:Y:S05]  /*3280*/  BSYNC B1 ;  /* 0x0000000000017941 */ /* 0x000fea0003800000 */
.L_x_91:
[----:B------:R-:W-:Y:S01]  /*3290*/  @!P4 IMAD R115, R115, R155, R22 ;  /* 0x0000009b7373c224 */ /* 0x000fe200078e0216 */
[----:B------:R-:W-:Y:S04]  /*32a0*/  BSSY B1, `(.L_x_93) ;  /* 0x0000006000017945 */ /* 0x000fe80003800000 */
[----:B------:R0:W-:Y:S01]  /*32b0*/  @!P4 STG.E.U8 desc[UR36][R8.64+0x31], R115 ;  /* 0x000031730800c986 */ /* 0x0001e2000c101124 */
[----:B------:R-:W-:Y:S05]  /*32c0*/  @P3 BRA `(.L_x_94) ;  /* 0x00000000000c3947 */ /* 0x000fea0003800000 */
[----:B--2---:R-:W3:Y:S02]  /*32d0*/  LDG.E.U8 R157, desc[UR36][R162.64+0x38] ;  /* 0x00003824a29d7981 */ /* 0x004ee4000c1e1100 */
[----:B---3--:R-:W-:-:S05]  /*32e0*/  PRMT R89, R157, 0x8880, RZ ;  /* 0x000088809d597816 */ /* 0x008fca00000000ff */
[----:B------:R-:W-:-:S07]  /*32f0*/  IMAD R22, R89, R156, RZ ;  /* 0x0000009c59167224 */ /* 0x000fce00078e02ff */
.L_x_94:
[----:B------:R-:W-:Y:S05]  /*3300*/  BSYNC B1 ;  /* 0x0000000000017941 */ /* 0x000fea0003800000 */
.L_x_93:
[----:B---3--:R-:W-:Y:S01]  /*3310*/  @!P3 IMAD R89, R116, R155, R22 ;  /* 0x0000009b7459b224 */ /* 0x008fe200078e0216 */
[----:B------:R-:W-:Y:S04]  /*3320*/  BSSY B1, `(.L_x_95) ;  /* 0x0000006000017945 */ /* 0x000fe80003800000 */
[----:B------:R3:W-:Y:S01]  /*3330*/  @!P3 STG.E.U8 desc[UR36][R160.64+0x38], R89 ;  /* 0x00003859a000b986 */ /* 0x0007e2000c101124 */
[----:B------:R-:W-:Y:S05]  /*3340*/  @P5 BRA `(.L_x_96) ;  /* 0x00000000000c5947 */ /* 0x000fea0003800000 */
[----:B--2---:R-:W3:Y:S02]  /*3350*/  LDG.E.U8 R157, desc[UR36][R162.64+0x39] ;  /* 0x00003924a29d7981 */ /* 0x004ee4000c1e1100 */
[----:B---3--:R-:W-:-:S05]  /*3360*/  PRMT R89, R157, 0x8880, RZ ;  /* 0x000088809d597816 */ /* 0x008fca00000000ff */
[----:B------:R-:W-:-:S07]  /*3370*/  IMAD R22, R89, R156, RZ ;  /* 0x0000009c59167224 */ /* 0x000fce00078e02ff */
.L_x_96:
[----:B------:R-:W-:Y:S05]  /*3380*/  BSYNC B1 ;  /* 0x0000000000017941 */ /* 0x000fea0003800000 */
.L_x_95:
[----:B------:R-:W-:Y:S01]  /*3390*/  @!P5 IMAD R117, R117, R155, R22 ;  /* 0x0000009b7575d224 */ /* 0x000fe200078e0216 */
[----:B------:R-:W-:Y:S04]  /*33a0*/  BSSY B1, `(.L_x_97) ;  /* 0x0000006000017945 */ /* 0x000fe80003800000 */
[----:B------:R0:W-:Y:S01]  /*33b0*/  @!P5 STG.E.U8 desc[UR36][R160.64+0x39], R117 ;  /* 0x00003975a000d986 */ /* 0x0001e2000c101124 */
[----:B------:R-:W-:Y:S05]  /*33c0*/  @P2 BRA `(.L_x_98) ;  /* 0x00000000000c2947 */ /* 0x000fea0003800000 */
[----:B--2---:R-:W3:Y:S02]  /*33d0*/  LDG.E.U8 R157, desc[UR36][R166.64+0x38] ;  /* 0x00003824a69d7981 */ /* 0x004ee4000c1e1100 */
[----:B---3--:R-:W-:-:S05]  /*33e0*/  PRMT R89, R157, 0x8880, RZ ;  /* 0x000088809d597816 */ /* 0x008fca00000000ff */
[----:B------:R-:W-:-:S07]  /*33f0*/  IMAD R22, R89, R156, RZ ;  /* 0x0000009c59167224 */ /* 0x000fce00078e02ff */
.L_x_98:
[----:B------:R-:W-:Y:S05]  /*3400*/  BSYNC B1 ;  /* 0x0000000000017941 */ /* 0x000fea0003800000 */
.L_x_97:
        /* <DEDUP_REMOVED lines=11> */
.L_x_100:
[----:B------:R-:W-:Y:S05]  /*34c0*/  BSYNC B1 ;  /* 0x0000000000017941 */ /* 0x000fea0003800000 */
.L_x_99:
[----:B------:R-:W-:Y:S01]  /*34d0*/  @!P4 IMAD R119, R119, R155, R22 ;  /* 0x0000009b7777c224 */ /* 0x000fe200078e0216 */
[----:B------:R-:W-:Y:S04]  /*34e0*/  BSSY B1, `(.L_x_101) ;  /* 0x0000006000017945 */ /* 0x000fe80003800000 */
[----:B------:R0:W-:Y:S01]  /*34f0*/  @!P4 STG.E.U8 desc[UR36][R8.64+0x39], R119 ;  /* 0x000039770800c986 */ /* 0x0001e2000c101124 */
[----:B------:R-:W-:Y:S05]  /*3500*/  @P3 BRA `(.L_x_102) ;  /* 0x00000000000c3947 */ /* 0x000fea0003800000 */
[----:B--2---:R-:W3:Y:S02]  /*3510*/  LDG.E.U8 R157, desc[UR36][R162.64+0x40] ;  /* 0x00004024a29d7981 */ /* 0x004ee4000c1e1100 */
[----:B---3--:R-:W-:-:S05]  /*3520*/  PRMT R89, R157, 0x8880, RZ ;  /* 0x000088809d597816 */ /* 0x008fca00000000ff */
[----:B------:R-:W-:-:S07]  /*3530*/  IMAD R22, R89, R156, RZ ;  /* 0x0000009c59167224 */ /* 0x000fce00078e02ff */
.L_x_102:
[----:B------:R-:W-:Y:S05]  /*3540*/  BSYNC B1 ;  /* 0x0000000000017941 */ /* 0x000fea0003800000 */
.L_x_101:
[----:B---3--:R-:W-:Y:S01]  /*3550*/  @!P3 IMAD R89, R120, R155, R22 ;  /* 0x0000009b7859b224 */ /* 0x008fe200078e0216 */
[----:B------:R-:W-:Y:S04]  /*3560*/  BSSY B1, `(.L_x_103) ;  /* 0x0000006000017945 */ /* 0x000fe80003800000 */
[----:B------:R3:W-:Y:S01]  /*3570*/  @!P3 STG.E.U8 desc[UR36][R160.64+0x40], R89 ;  /* 0x00004059a000b986 */ /* 0x0007e2000c101124 */
[----:B------:R-:W-:Y:S05]  /*3580*/  @P5 BRA `(.L_x_104) ;  /* 0x00000000000c5947 */ /* 0x000fea0003800000 */
[----:B--2---:R-:W3:Y:S02]  /*3590*/  LDG.E.U8 R157, desc[UR36][R162.64+0x41] ;  /* 0x00004124a29d7981 */ /* 0x004ee4000c1e1100 */
[----:B---3--:R-:W-:-:S05]  /*35a0*/  PRMT R89, R157, 0x8880, RZ ;  /* 0x000088809d597816 */ /* 0x008fca00000000ff */
[----:B------:R-:W-:-:S07]  /*35b0*/  IMAD R22, R89, R156, RZ ;  /* 0x0000009c59167224 */ /* 0x000fce00078e02ff */
.L_x_104:
[----:B------:R-:W-:Y:S05]  /*35c0*/  BSYNC B1 ;  /* 0x0000000000017941 */ /* 0x000fea0003800000 */
.L_x_103:
[----:B------:R-:W-:Y:S01]  /*35d0*/  @!P5 IMAD R121, R121, R155, R22 ;  /* 0x0000009b7979d224 */ /* 0x000fe200078e0216 */
[----:B------:R-:W-:Y:S04]  /*35e0*/  BSSY B1, `(.L_x_105) ;  /* 0x0000006000017945 */ /* 0x000fe80003800000 */
[----:B------:R0:W-:Y:S01]  /*35f0*/  @!P5 STG.E.U8 desc[UR36][R160.64+0x41], R121 ;  /* 0x00004179a000d986 */ /* 0x0001e2000c101124 */
[----:B------:R-:W-:Y:S05]  /*3600*/  @P2 BRA `(.L_x_106) ;  /* 0x00000000000c2947 */ /* 0x000fea0003800000 */
[----:B--2---:R-:W3:Y:S02]  /*3610*/  LDG.E.U8 R157, desc[UR36][R166.64+0x40] ;  /* 0x00004024a69d7981 */ /* 0x004ee4000c1e1100 */
[----:B---3--:R-:W-:-:S05]  /*3620*/  PRMT R89, R157, 0x8880, RZ ;  /* 0x000088809d597816 */ /* 0x008fca00000000ff */
[----:B------:R-:W-:-:S07]  /*3630*/  IMAD R22, R89, R156, RZ ;  /* 0x0000009c59167224 */ /* 0x000fce00078e02ff */
.L_x_106:
[----:B------:R-:W-:Y:S05]  /*3640*/  BSYNC B1 ;  /* 0x0000000000017941 */ /* 0x000fea0003800000 */
.L_x_105:
        /* <DEDUP_REMOVED lines=11> */
.L_x_108:
[----:B------:R-:W-:Y:S05]  /*3700*/  BSYNC B1 ;  /* 0x0000000000017941 */ /* 0x000fea0003800000 */
.L_x_107:
[----:B------:R-:W-:Y:S01]  /*3710*/  @!P4 IMAD R123, R123, R155, R22 ;  /* 0x0000009b7b7bc224 */ /* 0x000fe200078e0216 */
[----:B------:R-:W-:Y:S04]  /*3720*/  BSSY B1, `(.L_x_109) ;  /* 0x0000006000017945 */ /* 0x000fe80003800000 */
[----:B------:R0:W-:Y:S01]  /*3730*/  @!P4 STG.E.U8 desc[UR36][R8.64+0x41], R123 ;  /* 0x0000417b0800c986 */ /* 0x0001e2000c101124 */
[----:B------:R-:W-:Y:S05]  /*3740*/  @P3 BRA `(.L_x_110) ;  /* 0x00000000000c3947 */ /* 0x000fea0003800000 */
[----:B--2---:R-:W3:Y:S02]  /*3750*/  LDG.E.U8 R157, desc[UR36][R162.64+0x48] ;  /* 0x00004824a29d7981 */ /* 0x004ee4000c1e1100 */
[----:B---3--:R-:W-:-:S05]  /*3760*/  PRMT R89, R157, 0x8880, RZ ;  /* 0x000088809d597816 */ /* 0x008fca00000000ff */
[----:B------:R-:W-:-:S07]  /*3770*/  IMAD R22, R89, R156, RZ ;  /* 0x0000009c59167224 */ /* 0x000fce00078e02ff */
.L_x_110:
[----:B------:R-:W-:Y:S05]  /*3780*/  BSYNC B1 ;  /* 0x0000000000017941 */ /* 0x000fea0003800000 */
.L_x_109:
[----:B---3--:R-:W-:Y:S01]  /*3790*/  @!P3 IMAD R89, R124, R155, R22 ;  /* 0x0000009b7c59b224 */ /* 0x008fe200078e0216 */
[----:B------:R-:W-:Y:S04]  /*37a0*/  BSSY B1, `(.L_x_111) ;  /* 0x0000006000017945 */ /* 0x000fe80003800000 */
[----:B------:R3:W-:Y:S01]  /*37b0*/  @!P3 STG.E.U8 desc[UR36][R160.64+0x48], R89 ;  /* 0x00004859a000b986 */ /* 0x0007e2000c101124 */
[----:B------:R-:W-:Y:S05]  /*37c0*/  @P5 BRA `(.L_x_112) ;  /* 0x00000000000c5947 */ /* 0x000fea0003800000 */
[----:B--2---:R-:W3:Y:S02]  /*37d0*/  LDG.E.U8 R157, desc[UR36][R162.64+0x49] ;  /* 0x00004924a29d7981 */ /* 0x004ee4000c1e1100 */
[----:B---3--:R-:W-:-:S05]  /*37e0*/  PRMT R89, R157, 0x8880, RZ ;  /* 0x000088809d597816 */ /* 0x008fca00000000ff */
[----:B------:R-:W-:-:S07]  /*37f0*/  IMAD R22, R89, R156, RZ ;  /* 0x0000009c59167224 */ /* 0x000fce00078e02ff */
.L_x_112:
[----:B------:R-:W-:Y:S05]  /*3800*/  BSYNC B1 ;  /* 0x0000000000017941 */ /* 0x000fea0003800000 */
.L_x_111:
[----:B------:R-:W-:Y:S01]  /*3810*/  @!P5 IMAD R125, R125, R155, R22 ;  /* 0x0000009b7d7dd224 */ /* 0x000fe200078e0216 */
[----:B------:R-:W-:Y:S04]  /*3820*/  BSSY B1, `(.L_x_113) ;  /* 0x0000006000017945 */ /* 0x000fe80003800000 */
[----:B------:R0:W-:Y:S01]  /*3830*/  @!P5 STG.E.U8 desc[UR36][R160.64+0x49], R125 ;  /* 0x0000497da000d986 */ /* 0x0001e2000c101124 */
[----:B------:R-:W-:Y:S05]  /*3840*/  @P2 BRA `(.L_x_114) ;  /* 0x00000000000c2947 */ /* 0x000fea0003800000 */
[----:B--2---:R-:W3:Y:S02]  /*3850*/  LDG.E.U8 R157, desc[UR36][R166.64+0x48] ;  /* 0x00004824a69d7981 */ /* 0x004ee4000c1e1100 */
[----:B---3--:R-:W-:-:S05]  /*3860*/  PRMT R89, R157, 0x8880, RZ ;  /* 0x000088809d597816 */ /* 0x008fca00000000ff */
[----:B------:R-:W-:-:S07]  /*3870*/  IMAD R22, R89, R156, RZ ;  /* 0x0000009c59167224 */ /* 0x000fce00078e02ff */
.L_x_114:
[----:B------:R-:W-:Y:S05]  /*3880*/  BSYNC B1 ;  /* 0x0000000000017941 */ /* 0x000fea0003800000 */
.L_x_113:
        /* <DEDUP_REMOVED lines=11> */
.L_x_116:
[----:B------:R-:W-:Y:S05]  /*3940*/  BSYNC B1 ;  /* 0x0000000000017941 */ /* 0x000fea0003800000 */
.L_x_115:
[----:B------:R-:W-:Y:S01]  /*3950*/  @!P4 IMAD R127, R127, R155, R22 ;  /* 0x0000009b7f7fc224 */ /* 0x000fe200078e0216 */
[----:B------:R-:W-:Y:S04]  /*3960*/  BSSY B1, `(.L_x_117) ;  /* 0x0000006000017945 */ /* 0x000fe80003800000 */
[----:B------:R0:W-:Y:S01]  /*3970*/  @!P4 STG.E.U8 desc[UR36][R8.64+0x49], R127 ;  /* 0x0000497f0800c986 */ /* 0x0001e2000c101124 */
[----:B------:R-:W-:Y:S05]  /*3980*/  @P3 BRA `(.L_x_118) ;  /* 0x00000000000c3947 */ /* 0x000fea0003800000 */
[----:B--2---:R-:W3:Y:S02]  /*3990*/  LDG.E.U8 R157, desc[UR36][R162.64+0x50] ;  /* 0x00005024a29d7981 */ /* 0x004ee4000c1e1100 */
[----:B---3--:R-:W-:-:S05]  /*39a0*/  PRMT R89, R157, 0x8880, RZ ;  /* 0x000088809d597816 */ /* 0x008fca00000000ff */
[----:B------:R-:W-:-:S07]  /*39b0*/  IMAD R22, R89, R156, RZ ;  /* 0x0000009c59167224 */ /* 0x000fce00078e02ff */
.L_x_118:
[----:B------:R-:W-:Y:S05]  /*39c0*/  BSYNC B1 ;  /* 0x0000000000017941 */ /* 0x000fea0003800000 */
.L_x_117:
[----:B---3--:R-:W-:Y:S01]  /*39d0*/  @!P3 IMAD R89, R128, R155, R22 ;  /* 0x0000009b8059b224 */ /* 0x008fe200078e0216 */
[----:B------:R-:W-:Y:S04]  /*39e0*/  BSSY B1, `(.L_x_119) ;  /* 0x0000006000017945 */ /* 0x000fe80003800000 */
[----:B------:R3:W-:Y:S01]  /*39f0*/  @!P3 STG.E.U8 desc[UR36][R160.64+0x50], R89 ;  /* 0x00005059a000b986 */ /* 0x0007e2000c101124 */
[----:B------:R-:W-:Y:S05]  /*3a00*/  @P5 BRA `(.L_x_120) ;  /* 0x00000000000c5947 */ /* 0x000fea0003800000 */
[----:B--2---:R-:W3:Y:S02]  /*3a10*/  LDG.E.U8 R157, desc[UR36][R162.64+0x51] ;  /* 0x00005124a29d7981 */ /* 0x004ee4000c1e1100 */
[----:B---3--:R-:W-:-:S05]  /*3a20*/  PRMT R89, R157, 0x8880, RZ ;  /* 0x000088809d597816 */ /* 0x008fca00000000ff */
[----:B------:R-:W-:-:S07]  /*3a30*/  IMAD R22, R89, R156, RZ ;  /* 0x0000009c59167224 */ /* 0x000fce00078e02ff */
.L_x_120:
[----:B------:R-:W-:Y:S05]  /*3a40*/  BSYNC B1 ;  /* 0x0000000000017941 */ /* 0x000fea0003800000 */
.L_x_119:
[----:B------:R-:W-:Y:S01]  /*3a50*/  @!P5 IMAD R129, R129, R155, R22 ;  /* 0x0000009b8181d224 */ /* 0x000fe200078e0216 */
[----:B------:R-:W-:Y:S04]  /*3a60*/  BSSY B1, `(.L_x_121) ;  /* 0x0000006000017945 */ /* 0x000fe80003800000 */
[----:B------:R0:W-:Y:S01]  /*3a70*/  @!P5 STG.E.U8 desc[UR36][R160.64+0x51], R129 ;  /* 0x00005181a000d986 */ /* 0x0001e2000c101124 */
[----:B------:R-:W-:Y:S05]  /*3a80*/  @P2 BRA `(.L_x_122) ;  /* 0x00000000000c2947 */ /* 0x000fea0003800000 */
[----:B--2---:R-:W3:Y:S02]  /*3a90*/  LDG.E.U8 R157, desc[UR36][R166.64+0x50] ;  /* 0x00005024a69d7981 */ /* 0x004ee4000c1e1100 */
[----:B---3--:R-:W-:-:S05]  /*3aa0*/  PRMT R89, R157, 0x8880, RZ ;  /* 0x000088809d597816 */ /* 0x008fca00000000ff */
[----:B------:R-:W-:-:S07]  /*3ab0*/  IMAD R22, R89, R156, RZ ;  /* 0x0000009c59167224 */ /* 0x000fce00078e02ff */
.L_x_122:
[----:B------:R-:W-:Y:S05]  /*3ac0*/  BSYNC B1 ;  /* 0x0000000000017941 */ /* 0x000fea0003800000 */
.L_x_121:
        /* <DEDUP_REMOVED lines=11> */
.L_x_124:
[----:B------:R-:W-:Y:S05]  /*3b80*/  BSYNC B1 ;  /* 0x0000000000017941 */ /* 0x000fea0003800000 */
.L_x_123:
[----:B------:R-:W-:Y:S01]  /*3b90*/  @!P4 IMAD R131, R131, R155, R22 ;  /* 0x0000009b8383c224 */ /* 0x000fe200078e0216 */
[----:B------:R-:W-:Y:S04]  /*3ba0*/  BSSY B1, `(.L_x_125) ;  /* 0x0000006000017945 */ /* 0x000fe80003800000 */
[----:B------:R0:W-:Y:S01]  /*3bb0*/  @!P4 STG.E.U8 desc[UR36][R8.64+0x51], R131 ;  /* 0x000051830800c986 */ /* 0x0001e2000c101124 */
[----:B------:R-:W-:Y:S05]  /*3bc0*/  @P3 BRA `(.L_x_126) ;  /* 0x00000000000c3947 */ /* 0x000fea0003800000 */
[----:B--2---:R-:W3:Y:S02]  /*3bd0*/  LDG.E.U8 R157, desc[UR36][R162.64+0x58] ;  /* 0x00005824a29d7981 */ /* 0x004ee4000c1e1100 */
[----:B---3--:R-:W-:-:S05]  /*3be0*/  PRMT R89, R157, 0x8880, RZ ;  /* 0x000088809d597816 */ /* 0x008fca00000000ff */
[----:B------:R-:W-:-:S07]  /*3bf0*/  IMAD R22, R89, R156, RZ ;  /* 0x0000009c59167224 */ /* 0x000fce00078e02ff */
.L_x_126:
[----:B------:R-:W-:Y:S05]  /*3c00*/  BSYNC B1 ;  /* 0x0000000000017941 */ /* 0x000fea0003800000 */
.L_x_125:
[----:B---3--:R-:W-:Y:S01]  /*3c10*/  @!P3 IMAD R89, R132, R155, R22 ;  /* 0x0000009b8459b224 */ /* 0x008fe200078e0216 */
[----:B------:R-:W-:Y:S04]  /*3c20*/  BSSY B1, `(.L_x_127) ;  /* 0x0000006000017945 */ /* 0x000fe80003800000 */
[----:B------:R3:W-:Y:S01]  /*3c30*/  @!P3 STG.E.U8 desc[UR36][R160.64+0x58], R89 ;  /* 0x00005859a000b986 */ /* 0x0007e2000c101124 */
[----:B------:R-:W-:Y:S05]  /*3c40*/  @P5 BRA `(.L_x_128) ;  /* 0x00000000000c5947 */ /* 0x000fea0003800000 */
[----:B--2---:R-:W3:Y:S02]  /*3c50*/  LDG.E.U8 R157, desc[UR36][R162.64+0x59] ;  /* 0x00005924a29d7981 */ /* 0x004ee4000c1e1100 */
[----:B---3--:R-:W-:-:S05]  /*3c60*/  PRMT R89, R157, 0x8880, RZ ;  /* 0x000088809d597816 */ /* 0x008fca00000000ff */
[----:B------:R-:W-:-:S07]  /*3c70*/  IMAD R22, R89, R156, RZ ;  /* 0x0000009c59167224 */ /* 0x000fce00078e02ff */
.L_x_128:
[----:B------:R-:W-:Y:S05]  /*3c80*/  BSYNC B1 ;  /* 0x0000000000017941 */ /* 0x000fea0003800000 */
.L_x_127:
[----:B------:R-:W-:Y:S01]  /*3c90*/  @!P5 IMAD R133, R133, R155, R22 ;  /* 0x0000009b8585d224 */ /* 0x000fe200078e0216 */
[----:B------:R-:W-:Y:S04]  /*3ca0*/  BSSY B1, `(.L_x_129) ;  /* 0x0000006000017945 */ /* 0x000fe80003800000 */
[----:B------:R0:W-:Y:S01]  /*3cb0*/  @!P5 STG.E.U8 desc[UR36][R160.64+0x59], R133 ;  /* 0x00005985a000d986 */ /* 0x0001e2000c101124 */
[----:B------:R-:W-:Y:S05]  /*3cc0*/  @P2 BRA `(.L_x_130) ;  /* 0x00000000000c2947 */ /* 0x000fea0003800000 */
[----:B--2---:R-:W3:Y:S02]  /*3cd0*/  LDG.E.U8 R157, desc[UR36][R166.64+0x58] ;  /* 0x00005824a69d7981 */ /* 0x004ee4000c1e1100 */
[----:B---3--:R-:W-:-:S05]  /*3ce0*/  PRMT R89, R157, 0x8880, RZ ;  /* 0x000088809d597816 */ /* 0x008fca00000000ff */
[----:B------:R-:W-:-:S07]  /*3cf0*/  IMAD R22, R89, R156, RZ ;  /* 0x0000009c59167224 */ /* 0x000fce00078e02ff */
.L_x_130:
[----:B------:R-:W-:Y:S05]  /*3d00*/  BSYNC B1 ;  /* 0x0000000000017941 */ /* 0x000fea0003800000 */
.L_x_129:
        /* <DEDUP_REMOVED lines=11> */
.L_x_132:
[----:B------:R-:W-:Y:S05]  /*3dc0*/  BSYNC B1 ;  /* 0x0000000000017941 */ /* 0x000fea0003800000 */
.L_x_131:
[----:B------:R-:W-:Y:S01]  /*3dd0*/  @!P4 IMAD R135, R135, R155, R22 ;  /* 0x0000009b8787c224 */ /* 0x000fe200078e0216 */
[----:B------:R-:W-:Y:S04]  /*3de0*/  BSSY B1, `(.L_x_133) ;  /* 0x0000006000017945 */ /* 0x000fe80003800000 */
[----:B------:R0:W-:Y:S01]  /*3df0*/  @!P4 STG.E.U8 desc[UR36][R8.64+0x59], R135 ;  /* 0x000059870800c986 */ /* 0x0001e2000c101124 */
[----:B------:R-:W-:Y:S05]  /*3e00*/  @P3 BRA `(.L_x_134) ;  /* 0x00000000000c3947 */ /* 0x000fea0003800000 */
[----:B--2---:R-:W3:Y:S02]  /*3e10*/  LDG.E.U8 R157, desc[UR36][R162.64+0x60] ;  /* 0x00006024a29d7981 */ /* 0x004ee4000c1e1100 */
[----:B---3--:R-:W-:-:S05]  /*3e20*/  PRMT R89, R157, 0x8880, RZ ;  /* 0x000088809d597816 */ /* 0x008fca00000000ff */
[----:B------:R-:W-:-:S07]  /*3e30*/  IMAD R22, R89, R156, RZ ;  /* 0x0000009c59167224 */ /* 0x000fce00078e02ff */
.L_x_134:
[----:B------:R-:W-:Y:S05]  /*3e40*/  BSYNC B1 ;  /* 0x0000000000017941 */ /* 0x000fea0003800000 */
.L_x_133:
[----:B---3--:R-:W-:Y:S01]  /*3e50*/  @!P3 IMAD R89, R136, R155, R22 ;  /* 0x0000009b8859b224 */ /* 0x008fe200078e0216 */
[----:B------:R-:W-:Y:S04]  /*3e60*/  BSSY B1, `(.L_x_135) ;  /* 0x0000006000017945 */ /* 0x000fe80003800000 */
[----:B------:R3:W-:Y:S01]  /*3e70*/  @!P3 STG.E.U8 desc[UR36][R160.64+0x60], R89 ;  /* 0x00006059a000b986 */ /* 0x0007e2000c101124 */
[----:B------:R-:W-:Y:S05]  /*3e80*/  @P5 BRA `(.L_x_136) ;  /* 0x00000000000c5947 */ /* 0x000fea0003800000 */
[----:B--2---:R-:W3:Y:S02]  /*3e90*/  LDG.E.U8 R157, desc[UR36][R162.64+0x61] ;  /* 0x00006124a29d7981 */ /* 0x004ee4000c1e1100 */
[----:B---3--:R-:W-:-:S05]  /*3ea0*/  PRMT R89, R157, 0x8880, RZ ;  /* 0x000088809d597816 */ /* 0x008fca00000000ff */
[----:B------:R-:W-:-:S07]  /*3eb0*/  IMAD R22, R89, R156, RZ ;  /* 0x0000009c59167224 */ /* 0x000fce00078e02ff */
.L_x_136:
[----:B------:R-:W-:Y:S05]  /*3ec0*/  BSYNC B1 ;  /* 0x0000000000017941 */ /* 0x000fea0003800000 */
.L_x_135:
[----:B------:R-:W-:Y:S01]  /*3ed0*/  @!P5 IMAD R137, R137, R155, R22 ;  /* 0x0000009b8989d224 */ /* 0x000fe200078e0216 */
[----:B------:R-:W-:Y:S04]  /*3ee0*/  BSSY B1, `(.L_x_137) ;  /* 0x0000006000017945 */ /* 0x000fe80003800000 */
[----:B------:R0:W-:Y:S01]  /*3ef0*/  @!P5 STG.E.U8 desc[UR36][R160.64+0x61], R137 ;  /* 0x00006189a000d986 */ /* 0x0001e2000c101124 */
[----:B------:R-:W-:Y:S05]  /*3f00*/  @P2 BRA `(.L_x_138) ;  /* 0x00000000000c2947 */ /* 0x000fea0003800000 */
[----:B--2---:R-:W3:Y:S02]  /*3f10*/  LDG.E.U8 R157, desc[UR36][R166.64+0x60] ;  /* 0x00006024a69d7981 */ /* 0x004ee4000c1e1100 */
[----:B---3--:R-:W-:-:S05]  /*3f20*/  PRMT R89, R157, 0x8880, RZ ;  /* 0x000088809d597816 */ /* 0x008fca00000000ff */
[----:B------:R-:W-:-:S07]  /*3f30*/  IMAD R22, R89, R156, RZ ;  /* 0x0000009c59167224 */ /* 0x000fce00078e02ff */
.L_x_138:
[----:B------:R-:W-:Y:S05]  /*3f40*/  BSYNC B1 ;  /* 0x0000000000017941 */ /* 0x000fea0003800000 */
.L_x_137:
        /* <DEDUP_REMOVED lines=11> */
.L_x_140:
[----:B------:R-:W-:Y:S05]  /*4000*/  BSYNC B1 ;  /* 0x0000000000017941 */ /* 0x000fea0003800000 */
.L_x_139:
[----:B------:R-:W-:Y:S01]  /*4010*/  @!P4 IMAD R139, R139, R155, R22 ;  /* 0x0000009b8b8bc224 */ /* 0x000fe200078e0216 */
[----:B------:R-:W-:Y:S04]  /*4020*/  BSSY B1, `(.L_x_141) ;  /* 0x0000006000017945 */ /* 0x000fe80003800000 */
[----:B------:R0:W-:Y:S01]  /*4030*/  @!P4 STG.E.U8 desc[UR36][R8.64+0x61], R139 ;  /* 0x0000618b0800c986 */ /* 0x0001e2000c101124 */
[----:B------:R-:W-:Y:S05]  /*4040*/  @P3 BRA `(.L_x_142) ;  /* 0x00000000000c3947 */ /* 0x000fea0003800000 */
[----:B--2---:R-:W3:Y:S02]  /*4050*/  LDG.E.U8 R157, desc[UR36][R162.64+0x68] ;  /* 0x00006824a29d7981 */ /* 0x004ee4000c1e1100 */
[----:B---3--:R-:W-:-:S05]  /*4060*/  PRMT R89, R157, 0x8880, RZ ;  /* 0x000088809d597816 */ /* 0x008fca00000000ff */
[----:B------:R-:W-:-:S07]  /*4070*/  IMAD R22, R89, R156, RZ ;  /* 0x0000009c59167224 */ /* 0x000fce00078e02ff */
.L_x_142:
[----:B------:R-:W-:Y:S05]  /*4080*/  BSYNC B1 ;  /* 0x0000000000017941 */ /* 0x000fea0003800000 */
.L_x_141:
[----:B---3--:R-:W-:Y:S01]  /*4090*/  @!P3 IMAD R89, R140, R155, R22 ;  /* 0x0000009b8c59b224 */ /* 0x008fe200078e0216 */
[----:B------:R-:W-:Y:S04]  /*40a0*/  BSSY B1, `(.L_x_143) ;  /* 0x0000006000017945 */ /* 0x000fe80003800000 */
[----:B------:R3:W-:Y:S01]  /*40b0*/  @!P3 STG.E.U8 desc[UR36][R160.64+0x68], R89 ;  /* 0x00006859a000b986 */ /* 0x0007e2000c101124 */
[----:B------:R-:W-:Y:S05]  /*40c0*/  @P5 BRA `(.L_x_144) ;  /* 0x00000000000c5947 */ /* 0x000fea0003800000 */
[----:B--2---:R-:W3:Y:S02]  /*40d0*/  LDG.E.U8 R157, desc[UR36][R162.64+0x69] ;  /* 0x00006924a29d7981 */ /* 0x004ee4000c1e1100 */
[----:B---3--:R-:W-:-:S05]  /*40e0*/  PRMT R89, R157, 0x8880, RZ ;  /* 0x000088809d597816 */ /* 0x008fca00000000ff */
[----:B------:R-:W-:-:S07]  /*40f0*/  IMAD R22, R89, R156, RZ ;  /* 0x0000009c59167224 */ /* 0x000fce00078e02ff */
.L_x_144:
[----:B------:R-:W-:Y:S05]  /*4100*/  BSYNC B1 ;  /* 0x0000000000017941 */ /* 0x000fea0003800000 */
.L_x_143:
[----:B------:R-:W-:Y:S01]  /*4110*/  @!P5 IMAD R141, R141, R155, R22 ;  /* 0x0000009b8d8dd224 */ /* 0x000fe200078e0216 */
[----:B------:R-:W-:Y:S04]  /*4120*/  BSSY B1, `(.L_x_145) ;  /* 0x0000006000017945 */ /* 0x000fe80003800000 */
[----:B------:R0:W-:Y:S01]  /*4130*/  @!P5 STG.E.U8 desc[UR36][R160.64+0x69], R141 ;  /* 0x0000698da000d986 */ /* 0x0001e2000c101124 */
[----:B------:R-:W-:Y:S05]  /*4140*/  @P2 BRA `(.L_x_146) ;  /* 0x00000000000c2947 */ /* 0x000fea0003800000 */
[----:B--2---:R-:W3:Y:S02]  /*4150*/  LDG.E.U8 R157, desc[UR36][R166.64+0x68] ;  /* 0x00006824a69d7981 */ /* 0x004ee4000c1e1100 */
[----:B---3--:R-:W-:-:S05]  /*4160*/  PRMT R89, R157, 0x8880, RZ ;  /* 0x000088809d597816 */ /* 0x008fca00000000ff */
[----:B------:R-:W-:-:S07]  /*4170*/  IMAD R22, R89, R156, RZ ;  /* 0x0000009c59167224 */ /* 0x000fce00078e02ff */
.L_x_146:
[----:B------:R-:W-:Y:S05]  /*4180*/  BSYNC B1 ;  /* 0x0000000000017941 */ /* 0x000fea0003800000 */
.L_x_145:
        /* <DEDUP_REMOVED lines=11> */
.L_x_148:
[----:B------:R-:W-:Y:S05]  /*4240*/  BSYNC B1 ;  /* 0x0000000000017941 */ /* 0x000fea0003800000 */
.L_x_147:
[----:B------:R-:W-:Y:S01]  /*4250*/  @!P4 IMAD R143, R143, R155, R22 ;  /* 0x0000009b8f8fc224 */ /* 0x000fe200078e0216 */
[----:B------:R-:W-:Y:S04]  /*4260*/  BSSY B1, `(.L_x_149) ;  /* 0x0000006000017945 */ /* 0x000fe80003800000 */
[----:B------:R0:W-:Y:S01]  /*4270*/  @!P4 STG.E.U8 desc[UR36][R8.64+0x69], R143 ;  /* 0x0000698f0800c986 */ /* 0x0001e2000c101124 */
[----:B------:R-:W-:Y:S05]  /*4280*/  @P3 BRA `(.L_x_150) ;  /* 0x00000000000c3947 */ /* 0x000fea0003800000 */
[----:B--2---:R-:W3:Y:S02]  /*4290*/  LDG.E.U8 R157, desc[UR36][R162.64+0x70] ;  /* 0x00007024a29d7981 */ /* 0x004ee4000c1e1100 */
[----:B---3--:R-:W-:-:S05]  /*42a0*/  PRMT R89, R157, 0x8880, RZ ;  /* 0x000088809d597816 */ /* 0x008fca00000000ff */
[----:B------:R-:W-:-:S07]  /*42b0*/  IMAD R22, R89, R156, RZ ;  /* 0x0000009c59167224 */ /* 0x000fce00078e02ff */
.L_x_150:
[----:B------:R-:W-:Y:S05]  /*42c0*/  BSYNC B1 ;  /* 0x0000000000017941 */ /* 0x000fea0003800000 */
.L_x_149:
[----:B---3--:R-:W-:Y:S01]  /*42d0*/  @!P3 IMAD R89, R144, R155, R22 ;  /* 0x0000009b9059b224 */ /* 0x008fe200078e0216 */
[----:B------:R-:W-:Y:S04]  /*42e0*/  BSSY B1, `(.L_x_151) ;  /* 0x0000006000017945 */ /* 0x000fe80003800000 */
[----:B------:R3:W-:Y:S01]  /*42f0*/  @!P3 STG.E.U8 desc[UR36][R160.64+0x70], R89 ;  /* 0x00007059a000b986 */ /* 0x0007e2000c101124 */
[----:B------:R-:W-:Y:S05]  /*4300*/  @P5 BRA `(.L_x_152) ;  /* 0x00000000000c5947 */ /* 0x000fea0003800000 */
[----:B--2---:R-:W3:Y:S02]  /*4310*/  LDG.E.U8 R157, desc[UR36][R162.64+0x71] ;  /* 0x00007124a29d7981 */ /* 0x004ee4000c1e1100 */
[----:B---3--:R-:W-:-:S05]  /*4320*/  PRMT R89, R157, 0x8880, RZ ;  /* 0x000088809d597816 */ /* 0x008fca00000000ff */
[----:B------:R-:W-:-:S07]  /*4330*/  IMAD R22, R89, R156, RZ ;  /* 0x0000009c59167224 */ /* 0x000fce00078e02ff */
.L_x_152:
[----:B------:R-:W-:Y:S05]  /*4340*/  BSYNC B1 ;  /* 0x0000000000017941 */ /* 0x000fea0003800000 */
.L_x_151:
[----:B------:R-:W-:Y:S01]  /*4350*/  @!P5 IMAD R145, R145, R155, R22 ;  /* 0x0000009b9191d224 */ /* 0x000fe200078e0216 */
[----:B------:R-:W-:Y:S04]  /*4360*/  BSSY B1, `(.L_x_153) ;  /* 0x0000006000017945 */ /* 0x000fe80003800000 */
[----:B------:R0:W-:Y:S01]  /*4370*/  @!P5 STG.E.U8 desc[UR36][R160.64+0x71], R145 ;  /* 0x00007191a000d986 */ /* 0x0001e2000c101124 */
[----:B------:R-:W-:Y:S05]  /*4380*/  @P2 BRA `(.L_x_154) ;  /* 0x00000000000c2947 */ /* 0x000fea0003800000 */
[----:B--2---:R-:W3:Y:S02]  /*4390*/  LDG.E.U8 R157, desc[UR36][R166.64+0x70] ;  /* 0x00007024a69d7981 */ /* 0x004ee4000c1e1100 */
[----:B---3--:R-:W-:-:S05]  /*43a0*/  PRMT R89, R157, 0x8880, RZ ;  /* 0x000088809d597816 */ /* 0x008fca00000000ff */
[----:B------:R-:W-:-:S07]  /*43b0*/  IMAD R22, R89, R156, RZ ;  /* 0x0000009c59167224 */ /* 0x000fce00078e02ff */
.L_x_154:
[----:B------:R-:W-:Y:S05]  /*43c0*/  BSYNC B1 ;  /* 0x0000000000017941 */ /* 0x000fea0003800000 */
.L_x_153:
[C---:B------:R-:W-:Y:S01]  /*43d0*/  ISETP.LT.OR P4, PT, R3.reuse, 0x72, !P1 ;  /* 0x000000720300780c */ /* 0x040fe20004f81670 */
[----:B---3--:R-:W-:Y:S01]  /*43e0*/  @!P2 IMAD R89, R146, R155, R22 ;  /* 0x0000009b9259a224 */ /* 0x008fe200078e0216 */
[----:B------:R-:W-:Y:S01]  /*43f0*/  BSSY B1, `(.L_x_155) ;  /* 0x000000b000017945 */ /* 0x000fe20003800000 */
[----:B------:R-:W-:Y:S02]  /*4400*/  ISETP.LT.OR P3, PT, R3, 0x79, !P0 ;  /* 0x000000790300780c */ /* 0x000fe40004761670 */
[----:B------:R-:W-:Y:S01]  /*4410*/  IADD3 R153, P5, R153, 0x80, RZ ;  /* 0x0000008099997810 */ /* 0x000fe20007fbe0ff */
[----:B------:R3:W-:Y:S01]  /*4420*/  @!P2 STG.E.U8 desc[UR36][R8.64+0x70], R89 ;  /* 0x000070590800a986 */ /* 0x0007e2000c101124 */
[C---:B------:R-:W-:Y:S02]  /*4430*/  ISETP.LT.OR P2, PT, R3.reuse, 0x79, !P1 ;  /* 0x000000790300780c */ /* 0x040fe40004f41670 */
[C---:B------:R-:W-:Y:S02]  /*4440*/  ISETP.LT.OR P0, PT, R3.reuse, 0x7a, !P0 ;  /* 0x0000007a0300780c */ /* 0x040fe40004701670 */
[----:B------:R-:W-:-:S02]  /*4450*/  ISETP.LT.OR P1, PT, R3, 0x7a, !P1 ;  /* 0x0000007a0300780c */ /* 0x000fc40004f21670 */
[----:B------:R-:W-:Y:S11]  /*4460*/  @P4 BRA `(.L_x_156) ;  /* 0x00000000000c4947 */ /* 0x000ff60003800000 */
[----:B--2---:R-:W3:Y:S02]  /*4470*/  LDG.E.U8 R157, desc[UR36][R166.64+0x71] ;  /* 0x00007124a69d7981 */ /* 0x004ee4000c1e1100 */
[----:B---3--:R-:W-:-:S05]  /*4480*/  PRMT R89, R157, 0x8880, RZ ;  /* 0x000088809d597816 */ /* 0x008fca00000000ff */
[----:B------:R-:W-:-:S07]  /*4490*/  IMAD R22, R89, R156, RZ ;  /* 0x0000009c59167224 */ /* 0x000fce00078e02ff */
.L_x_156:
[----:B------:R-:W-:Y:S05]  /*44a0*/  BSYNC B1 ;  /* 0x0000000000017941 */ /* 0x000fea0003800000 */
.L_x_155:
[----:B------:R-:W-:Y:S01]  /*44b0*/  @!P4 IMAD R147, R147, R155, R22 ;  /* 0x0000009b9393c224 */ /* 0x000fe200078e0216 */
[----:B------:R-:W-:Y:S04]  /*44c0*/  BSSY B1, `(.L_x_157) ;  /* 0x0000006000017945 */ /* 0x000fe80003800000 */
[----:B------:R0:W-:Y:S01]  /*44d0*/  @!P4 STG.E.U8 desc[UR36][R8.64+0x71], R147 ;  /* 0x000071930800c986 */ /* 0x0001e2000c101124 */
[----:B------:R-:W-:Y:S05]  /*44e0*/  @P3 BRA `(.L_x_158) ;  /* 0x00000000000c3947 */ /* 0x000fea0003800000 */
[----:B--2---:R-:W3:Y:S02]  /*44f0*/  LDG.E.U8 R157, desc[UR36][R162.64+0x78] ;  /* 0x00007824a29d7981 */ /* 0x004ee4000c1e1100 */
[----:B---3--:R-:W-:-:S05]  /*4500*/  PRMT R89, R157, 0x8880, RZ ;  /* 0x000088809d597816 */ /* 0x008fca00000000ff */
[----:B------:R-:W-:-:S07]  /*4510*/  IMAD R22, R89, R156, RZ ;  /* 0x0000009c59167224 */ /* 0x000fce00078e02ff */
.L_x_158:
[----:B------:R-:W-:Y:S05]  /*4520*/  BSYNC B1 ;  /* 0x0000000000017941 */ /* 0x000fea0003800000 */
.L_x_157:
[----:B---3--:R-:W-:Y:S01]  /*4530*/  @!P3 IMAD R89, R148, R155, R22 ;  /* 0x0000009b9459b224 */ /* 0x008fe200078e0216 */
[----:B------:R-:W-:Y:S01]  /*4540*/  BSSY B1, `(.L_x_159) ;  /* 0x0000007000017945 */ /* 0x000fe20003800000 */
[----:B----4-:R-:W-:-:S03]  /*4550*/  IMAD.X R91, RZ, RZ, R5, P5 ;  /* 0x000000ffff5b7224 */ /* 0x010fc600028e0605 */
[----:B------:R3:W-:Y:S01]  /*4560*/  @!P3 STG.E.U8 desc[UR36][R160.64+0x78], R89 ;  /* 0x00007859a000b986 */ /* 0x0007e2000c101124 */
[----:B------:R-:W-:Y:S05]  /*4570*/  @P0 BRA `(.L_x_160) ;  /* 0x00000000000c0947 */ /* 0x000fea0003800000 */
[----:B--2---:R-:W2:Y:S02]  /*4580*/  LDG.E.U8 R157, desc[UR36][R162.64+0x79] ;  /* 0x00007924a29d7981 */ /* 0x004ea4000c1e1100 */
[----:B--2---:R-:W-:-:S05]  /*4590*/  PRMT R5, R157, 0x8880, RZ ;  /* 0x000088809d057816 */ /* 0x004fca00000000ff */
[----:B------:R-:W-:-:S07]  /*45a0*/  IMAD R22, R5, R156, RZ ;  /* 0x0000009c05167224 */ /* 0x000fce00078e02ff */
.L_x_160:
[----:B------:R-:W-:Y:S05]  /*45b0*/  BSYNC B1 ;  /* 0x0000000000017941 */ /* 0x000fea0003800000 */
.L_x_159:
[----:B------:R-:W-:Y:S01]  /*45c0*/  @!P0 IMAD R149, R149, R155, R22 ;  /* 0x0000009b95958224 */ /* 0x000fe200078e0216 */
[----:B------:R-:W-:Y:S01]  /*45d0*/  BSSY B1, `(.L_x_161) ;  /* 0x0000007000017945 */ /* 0x000fe20003800000 */
[----:B------:R-:W-:-:S03]  /*45e0*/  IMAD R4, R91, R158, RZ ;  /* 0x0000009e5b047224 */ /* 0x000fc600078e02ff */
[----:B------:R4:W-:Y:S01]  /*45f0*/  @!P0 STG.E.U8 desc[UR36][R160.64+0x79], R149 ;  /* 0x00007995a0008986 */ /* 0x0009e2000c101124 */
[----:B------:R-:W-:Y:S05]  /*4600*/  @P2 BRA `(.L_x_162) ;  /* 0x00000000000c2947 */ /* 0x000fea0003800000 */
[----:B--2---:R-:W2:Y:S02]  /*4610*/  LDG.E.U8 R157, desc[UR36][R166.64+0x78] ;  /* 0x00007824a69d7981 */ /* 0x004ea4000c1e1100 */
[----:B--2---:R-:W-:-:S05]  /*4620*/  PRMT R5, R157, 0x8880, RZ ;  /* 0x000088809d057816 */ /* 0x004fca00000000ff */
[----:B------:R-:W-:-:S07]  /*4630*/  IMAD R22, R5, R156, RZ ;  /* 0x0000009c05167224 */ /* 0x000fce00078e02ff */
.L_x_162:
[----:B------:R-:W-:Y:S05]  /*4640*/  BSYNC B1 ;  /* 0x0000000000017941 */ /* 0x000fea0003800000 */
.L_x_161:
[----:B------:R-:W-:Y:S01]  /*4650*/  @!P2 IMAD R5, R150, R155, R22 ;  /* 0x0000009b9605a224 */ /* 0x000fe200078e0216 */
[----:B------:R-:W-:Y:S01]  /*4660*/  BSSY B1, `(.L_x_163) ;  /* 0x0000009000017945 */ /* 0x000fe20003800000 */
[C---:B---3--:R-:W-:Y:S02]  /*4670*/  IMAD R89, R153.reuse, R159, R4 ;  /* 0x0000009f99597224 */ /* 0x048fe400078e0204 */
[CC--:B------:R-:W-:Y:S01]  /*4680*/  IMAD.WIDE.U32 R164, R153.reuse, R158.reuse, R164 ;  /* 0x0000009e99a47225 */ /* 0x0c0fe200078e00a4 */
[----:B------:R3:W-:Y:S03]  /*4690*/  @!P2 STG.E.U8 desc[UR36][R8.64+0x78], R5 ;  /* 0x000078050800a986 */ /* 0x0007e6000c101124 */
[----:B------:R-:W-:Y:S01]  /*46a0*/  IMAD.WIDE.U32 R158, R153, R158, R20 ;  /* 0x0000009e999e7225 */ /* 0x000fe200078e0014 */
[----:B------:R-:W-:Y:S06]  /*46b0*/  @P1 BRA `(.L_x_164) ;  /* 0x00000000000c1947 */ /* 0x000fec0003800000 */
[----:B--2---:R-:W3:Y:S02]  /*46c0*/  LDG.E.U8 R157, desc[UR36][R166.64+0x79] ;  /* 0x00007924a69d7981 */ /* 0x004ee4000c1e1100 */
[----:B---3--:R-:W-:-:S05]  /*46d0*/  PRMT R5, R157, 0x8880, RZ ;  /* 0x000088809d057816 */ /* 0x008fca00000000ff */
[----:B------:R-:W-:-:S07]  /*46e0*/  IMAD R22, R5, R156, RZ ;  /* 0x0000009c05167224 */ /* 0x000fce00078e02ff */
.L_x_164:
[----:B------:R-:W-:Y:S05]  /*46f0*/  BSYNC B1 ;  /* 0x0000000000017941 */ /* 0x000fea0003800000 */
.L_x_163:
[----:B------:R-:W-:Y:S01]  /*4700*/  @!P1 IMAD R151, R151, R155, R22 ;  /* 0x0000009b97979224 */ /* 0x000fe200078e0216 */
[----:B------:R-:W-:Y:S01]  /*4710*/  ISETP.GE.AND P2, PT, R0, 0x81, PT ;  /* 0x000000810000780c */ /* 0x000fe20003f46270 */
[----:B------:R-:W-:Y:S01]  /*4720*/  BSSY B1, `(.L_x_165) ;  /* 0x000000c000017945 */ /* 0x000fe20003800000 */
[----:B------:R-:W-:Y:S02]  /*4730*/  IADD3 R4, P5, R158, R12, RZ ;  /* 0x0000000c9e047210 */ /* 0x000fe40007fbe0ff */
[----:B------:R0:W-:Y:S01]  /*4740*/  @!P1 STG.E.U8 desc[UR36][R8.64+0x79], R151 ;  /* 0x0000799708009986 */ /* 0x0001e2000c101124 */
[----:B------:R-:W-:Y:S02]  /*4750*/  ISETP.LT.OR P1, PT, R3, 0x1, !P2 ;  /* 0x000000010300780c */ /* 0x000fe40005721670 */
[----:B---3--:R-:W-:Y:S02]  /*4760*/  IADD3.X R5, R13, R159, R89, P5, !PT ;  /* 0x0000009f0d057210 */ /* 0x008fe40002ffe459 */
[----:B------:R-:W-:-:S02]  /*4770*/  ISETP.GE.AND P0, PT, R0, 0x89, PT ;  /* 0x000000890000780c */ /* 0x000fc40003f06270 */
[----:B------:R-:W-:Y:S02]  /*4780*/  IADD3 R12, P4, P3, R14, R12, R164 ;  /* 0x0000000c0e0c7210 */ /* 0x000fe40007b9e0a4 */
[----:B------:R-:W-:-:S05]  /*4790*/  ISETP.LT.OR P5, PT, R3, 0x2, !P2 ;  /* 0x000000020300780c */ /* 0x000fca00057a1670 */
[----:B0-----:R-:W-:Y:S08]  /*47a0*/  @P1 BRA `(.L_x_166) ;  /* 0x00000000000c1947 */ /* 0x001ff00003800000 */
[----:B--2---:R-:W2:Y:S02]  /*47b0*/  LDG.E.U8 R157, desc[UR36][R4.64] ;  /* 0x00000024049d7981 */ /* 0x004ea4000c1e1100 */
[----:B--2---:R-:W-:-:S05]  /*47c0*/  PRMT R9, R157, 0x8880, RZ ;  /* 0x000088809d097816 */ /* 0x004fca00000000ff */
[----:B------:R-:W-:-:S07]  /*47d0*/  IMAD R22, R9, R156, RZ ;  /* 0x0000009c09167224 */ /* 0x000fce00078e02ff */
.L_x_166:
[----:B------:R-:W-:Y:S05]  /*47e0*/  BSYNC B1 ;  /* 0x0000000000017941 */ /* 0x000fea0003800000 */
.L_x_165:
[----:B------:R-:W-:Y:S01]  /*47f0*/  @!P1 IMAD R9, R24, R155, R22 ;  /* 0x0000009b18099224 */ /* 0x000fe200078e0216 */
[----:B------:R-:W-:Y:S01]  /*4800*/  BSSY B1, `(.L_x_167) ;  /* 0x0000007000017945 */ /* 0x000fe20003800000 */
[----:B------:R-:W-:-:S03]  /*4810*/  IMAD.IADD R164, R89, 0x1, R165 ;  /* 0x0000000159a47824 */ /* 0x000fc600078e02a5 */
[----:B------:R0:W-:Y:S01]  /*4820*/  @!P1 STG.E.U8 desc[UR36][R6.64], R9 ;  /* 0x0000000906009986 */ /* 0x0001e2000c101124 */
[----:B------:R-:W-:Y:S05]  /*4830*/  @P5 BRA `(.L_x_168) ;  /* 0x00000000000c5947 */ /* 0x000fea0003800000 */
[----:B--2---:R-:W0:Y:S02]  /*4840*/  LDG.E.U8 R157, desc[UR36][R4.64+0x1] ;  /* 0x00000124049d7981 */ /* 0x004e24000c1e1100 */
[----:B0-----:R-:W-:-:S05]  /*4850*/  PRMT R9, R157, 0x8880, RZ ;  /* 0x000088809d097816 */ /* 0x001fca00000000ff */
[----:B------:R-:W-:-:S07]  /*4860*/  IMAD R22, R9, R156, RZ ;  /* 0x0000009c09167224 */ /* 0x000fce00078e02ff */
.L_x_168:
[----:B------:R-:W-:Y:S05]  /*4870*/  BSYNC B1 ;  /* 0x0000000000017941 */ /* 0x000fea0003800000 */
.L_x_167:
[----:B------:R-:W-:Y:S01]  /*4880*/  ISETP.LT.OR P1, PT, R3, 0x1, !P0 ;  /* 0x000000010300780c */ /* 0x000fe20004721670 */
[----:B------:R-:W-:Y:S01]  /*4890*/  @!P5 IMAD R25, R25, R155, R22 ;  /* 0x0000009b1919d224 */ /* 0x000fe200078e0216 */
[----:B------:R-:W-:Y:S01]  /*48a0*/  BSSY B1, `(.L_x_169) ;  /* 0x000000a000017945 */ /* 0x000fe20003800000 */
[----:B------:R-:W-:Y:S02]  /*48b0*/  IADD3.X R13, R21, R13, R164, P4, P3 ;  /* 0x0000000d150d7210 */ /* 0x000fe400027e64a4 */
[C---:B------:R-:W-:Y:S01]  /*48c0*/  ISETP.LT.OR P4, PT, R3.reuse, 0x2, !P0 ;  /* 0x000000020300780c */ /* 0x040fe20004781670 */
[----:B------:R3:W-:Y:S01]  /*48d0*/  @!P5 STG.E.U8 desc[UR36][R6.64+0x1], R25 ;  /* 0x000001190600d986 */ /* 0x0007e2000c101124 */
[C---:B------:R-:W-:Y:S02]  /*48e0*/  ISETP.LT.OR P5, PT, R3.reuse, 0x9, !P2 ;  /* 0x000000090300780c */ /* 0x040fe400057a1670 */
[----:B------:R-:W-:-:S04]  /*48f0*/  ISETP.LT.OR P3, PT, R3, 0xa, !P2 ;  /* 0x0000000a0300780c */ /* 0x000fc80005761670 */
[----:B------:R-:W-:Y:S09]  /*4900*/  @P1 BRA `(.L_x_170) ;  /* 0x00000000000c1947 */ /* 0x000ff20003800000 */
[----:B--2---:R-:W0:Y:S02]  /*4910*/  LDG.E.U8 R157, desc[UR36][R12.64] ;  /* 0x000000240c9d7981 */ /* 0x004e24000c1e1100 */
[----:B0-----:R-:W-:-:S05]  /*4920*/  PRMT R9, R157, 0x8880, RZ ;  /* 0x000088809d097816 */ /* 0x001fca00000000ff */
[----:B------:R-:W-:-:S07]  /*4930*/  IMAD R22, R9, R156, RZ ;  /* 0x0000009c09167224 */ /* 0x000fce00078e02ff */
.L_x_170:
[----:B------:R-:W-:Y:S05]  /*4940*/  BSYNC B1 ;  /* 0x0000000000017941 */ /* 0x000fea0003800000 */
.L_x_169:
[----:B0-----:R-:W-:Y:S01]  /*4950*/  @!P1 IMAD R9, R26, R155, R22 ;  /* 0x0000009b1a099224 */ /* 0x001fe200078e0216 */
[----:B------:R-:W-:Y:S04]  /*4960*/  BSSY B1, `(.L_x_171) ;  /* 0x0000006000017945 */ /* 0x000fe80003800000 */
[----:B------:R0:W-:Y:S01]  /*4970*/  @!P1 STG.E.U8 desc[UR36][R10.64], R9 ;  /* 0x000000090a009986 */ /* 0x0001e2000c101124 */
[----:B------:R-:W-:Y:S05]  /*4980*/  @P4 BRA `(.L_x_172) ;  /* 0x00000000000c4947 */ /* 0x000fea0003800000 */
[----:B--2---:R-:W0:Y:S02]  /*4990*/  LDG.E.U8 R157, desc[UR36][R12.64+0x1] ;  /* 0x000001240c9d7981 */ /* 0x004e24000c1e1100 */
[----:B0-----:R-:W-:-:S05]  /*49a0*/  PRMT R9, R157, 0x8880, RZ ;  /* 0x000088809d097816 */ /* 0x001fca00000000ff */
[----:B------:R-:W-:-:S07]  /*49b0*/  IMAD R22, R9, R156, RZ ;  /* 0x0000009c09167224 */ /* 0x000fce00078e02ff */
.L_x_172:
[----:B------:R-:W-:Y:S05]  /*49c0*/  BSYNC B1 ;  /* 0x0000000000017941 */ /* 0x000fea0003800000 */
.L_x_171:
[----:B------:R-:W-:Y:S01]  /*49d0*/  @!P4 IMAD R27, R27, R155, R22 ;  /* 0x0000009b1b1bc224 */ /* 0x000fe200078e0216 */
[----:B------:R-:W-:Y:S04]  /*49e0*/  BSSY B1, `(.L_x_173) ;  /* 0x0000006000017945 */ /* 0x000fe80003800000 */
[----:B------:R0:W-:Y:S01]  /*49f0*/  @!P4 STG.E.U8 desc[UR36][R10.64+0x1], R27 ;  /* 0x0000011b0a00c986 */ /* 0x0001e2000c101124 */
[----:B------:R-:W-:Y:S05]  /*4a00*/  @P5 BRA `(.L_x_174) ;  /* 0x00000000000c5947 */ /* 0x000fea0003800000 */
[----:B--2---:R-:W0:Y:S02]  /*4a10*/  LDG.E.U8 R157, desc[UR36][R4.64+0x8] ;  /* 0x00000824049d7981 */ /* 0x004e24000c1e1100 */
[----:B0-----:R-:W-:-:S05]  /*4a20*/  PRMT R9, R157, 0x8880, RZ ;  /* 0x000088809d097816 */ /* 0x001fca00000000ff */
[----:B------:R-:W-:-:S07]  /*4a30*/  IMAD R22, R9, R156, RZ ;  /* 0x0000009c09167224 */ /* 0x000fce00078e02ff */
.L_x_174:
[----:B------:R-:W-:Y:S05]  /*4a40*/  BSYNC B1 ;  /* 0x0000000000017941 */ /* 0x000fea0003800000 */
.L_x_173:
[----:B0-----:R-:W-:Y:S01]  /*4a50*/  @!P5 IMAD R9, R28, R155, R22 ;  /* 0x0000009b1c09d224 */ /* 0x001fe200078e0216 */
[----:B------:R-:W-:Y:S04]  /*4a60*/  BSSY B1, `(.L_x_175) ;  /* 0x0000006000017945 */ /* 0x000fe80003800000 */
[----:B------:R0:W-:Y:S01]  /*4a70*/  @!P5 STG.E.U8 desc[UR36][R6.64+0x8], R9 ;  /* 0x000008090600d986 */ /* 0x0001e2000c101124 */
[----:B------:R-:W-:Y:S05]  /*4a80*/  @P3 BRA `(.L_x_176) ;  /* 0x00000000000c3947 */ /* 0x000fea0003800000 */
[----:B--2---:R-:W0:Y:S02]  /*4a90*/  LDG.E.U8 R157, desc[UR36][R4.64+0x9] ;  /* 0x00000924049d7981 */ /* 0x004e24000c1e1100 */
[----:B0-----:R-:W-:-:S05]  /*4aa0*/  PRMT R9, R157, 0x8880, RZ ;  /* 0x000088809d097816 */ /* 0x001fca00000000ff */
[----:B------:R-:W-:-:S07]  /*4ab0*/  IMAD R22, R9, R156, RZ ;  /* 0x0000009c09167224 */ /* 0x000fce00078e02ff */
.L_x_176:
[----:B------:R-:W-:Y:S05]  /*4ac0*/  BSYNC B1 ;  /* 0x0000000000017941 */ /* 0x000fea0003800000 */
.L_x_175:
[----:B------:R-:W-:Y:S01]  /*4ad0*/  ISETP.LT.OR P5, PT, R3, 0x9, !P0 ;  /* 0x000000090300780c */ /* 0x000fe200047a1670 */
[----:B------:R-:W-:Y:S01]  /*4ae0*/  @!P3 IMAD R29, R29, R155, R22 ;  /* 0x0000009b1d1db224 */ /* 0x000fe200078e0216 */
[----:B------:R-:W-:Y:S01]  /*4af0*/  BSSY B1, `(.L_x_177) ;  /* 0x0000009000017945 */ /* 0x000fe20003800000 */
[C---:B------:R-:W-:Y:S02]  /*4b00*/  ISETP.LT.OR P4, PT, R3.reuse, 0xa, !P0 ;  /* 0x0000000a0300780c */ /* 0x040fe40004781670 */
[C---:B------:R-:W-:Y:S01]  /*4b10*/  ISETP.LT.OR P1, PT, R3.reuse, 0x12, !P2 ;  /* 0x000000120300780c */ /* 0x040fe20005721670 */
[----:B------:R0:W-:Y:S01]  /*4b20*/  @!P3 STG.E.U8 desc[UR36][R6.64+0x9], R29 ;  /* 0x0000091d0600b986 */ /* 0x0001e2000c101124 */
[----:B------:R-:W-:-:S06]  /*4b30*/  ISETP.LT.OR P3, PT, R3, 0x11, !P2 ;  /* 0x000000110300780c */ /* 0x000fcc0005761670 */
[----:B------:R-:W-:Y:S07]  /*4b40*/  @P5 BRA `(.L_x_178) ;  /* 0x00000000000c5947 */ /* 0x000fee0003800000 */
[----:B--2---:R-:W0:Y:S02]  /*4b50*/  LDG.E.U8 R157, desc[UR36][R12.64+0x8] ;  /* 0x000008240c9d7981 */ /* 0x004e24000c1e1100 */
[----:B0-----:R-:W-:-:S05]  /*4b60*/  PRMT R9, R157, 0x8880, RZ ;  /* 0x000088809d097816 */ /* 0x001fca00000000ff */
[----:B------:R-:W-:-:S07]  /*4b70*/  IMAD R22, R9, R156, RZ ;  /* 0x0000009c09167224 */ /* 0x000fce00078e02ff */
.L_x_178:
[----:B------:R-:W-:Y:S05]  /*4b80*/  BSYNC B1 ;  /* 0x0000000000017941 */ /* 0x000fea0003800000 */
.L_x_177:
[----:B0-----:R-:W-:Y:S01]  /*4b90*/  @!P5 IMAD R9, R30, R155, R22 ;  /* 0x0000009b1e09d224 */ /* 0x001fe200078e0216 */
[----:B------:R-:W-:Y:S04]  /*4ba0*/  BSSY B1, `(.L_x_179) ;  /* 0x0000006000017945 */ /* 0x000fe80003800000 */
[----:B------:R0:W-:Y:S01]  /*4bb0*/  @!P5 STG.E.U8 desc[UR36][R10.64+0x8], R9 ;  /* 0x000008090a00d986 */ /* 0x0001e2000c101124 */
[----:B------:R-:W-:Y:S05]  /*4bc0*/  @P4 BRA `(.L_x_180) ;  /* 0x00000000000c4947 */ /* 0x000fea0003800000 */
[----:B--2---:R-:W0:Y:S02]  /*4bd0*/  LDG.E.U8 R157, desc[UR36][R12.64+0x9] ;  /* 0x000009240c9d7981 */ /* 0x004e24000c1e1100 */
[----:B0-----:R-:W-:-:S05]  /*4be0*/  PRMT R9, R157, 0x8880, RZ ;  /* 0x000088809d097816 */ /* 0x001fca00000000ff */
[----:B------:R-:W-:-:S07]  /*4bf0*/  IMAD R22, R9, R156, RZ ;  /* 0x0000009c09167224 */ /* 0x000fce00078e02ff */
.L_x_180:
[----:B------:R-:W-:Y:S05]  /*4c00*/  BSYNC B1 ;  /* 0x0000000000017941 */ /* 0x000fea0003800000 */
.L_x_179:
[----:B------:R-:W-:Y:S01]  /*4c10*/  @!P4 IMAD R31, R31, R155, R22 ;  /* 0x0000009b1f1fc224 */ /* 0x000fe200078e0216 */
[----:B------:R-:W-:Y:S04]  /*4c20*/  BSSY B1, `(.L_x_181) ;  /* 0x0000006000017945 */ /* 0x000fe80003800000 */
[----:B------:R0:W-:Y:S01]  /*4c30*/  @!P4 STG.E.U8 desc[UR36][R10.64+0x9], R31 ;  /* 0x0000091f0a00c986 */ /* 0x0001e2000c101124 */
[----:B------:R-:W-:Y:S05]  /*4c40*/  @P3 BRA `(.L_x_182) ;  /* 0x00000000000c3947 */ /* 0x000fea0003800000 */
[----:B--2---:R-:W0:Y:S02]  /*4c50*/  LDG.E.U8 R157, desc[UR36][R4.64+0x10] ;  /* 0x00001024049d7981 */ /* 0x004e24000c1e1100 */
[----:B0-----:R-:W-:-:S05]  /*4c60*/  PRMT R9, R157, 0x8880, RZ ;  /* 0x000088809d097816 */ /* 0x001fca00000000ff */
[----:B------:R-:W-:-:S07]  /*4c70*/  IMAD R22, R9, R156, RZ ;  /* 0x0000009c09167224 */ /* 0x000fce00078e02ff */
.L_x_182:
[----:B------:R-:W-:Y:S05]  /*4c80*/  BSYNC B1 ;  /* 0x0000000000017941 */ /* 0x000fea0003800000 */
.L_x_181:
[----:B0-----:R-:W-:Y:S01]  /*4c90*/  @!P3 IMAD R9, R32, R155, R22 ;  /* 0x0000009b2009b224 */ /* 0x001fe200078e0216 */
[----:B------:R-:W-:Y:S04]  /*4ca0*/  BSSY B1, `(.L_x_183) ;  /* 0x0000006000017945 */ /* 0x000fe80003800000 */
[----:B------:R0:W-:Y:S01]  /*4cb0*/  @!P3 STG.E.U8 desc[UR36][R6.64+0x10], R9 ;  /* 0x000010090600b986 */ /* 0x0001e2000c101124 */
[----:B------:R-:W-:Y:S05]  /*4cc0*/  @P1 BRA `(.L_x_184) ;  /* 0x00000000000c1947 */ /* 0x000fea0003800000 */
[----:B--2---:R-:W0:Y:S02]  /*4cd0*/  LDG.E.U8 R157, desc[UR36][R4.64+0x11] ;  /* 0x00001124049d7981 */ /* 0x004e24000c1e1100 */
[----:B0-----:R-:W-:-:S05]  /*4ce0*/  PRMT R9, R157, 0x8880, RZ ;  /* 0x000088809d097816 */ /* 0x001fca00000000ff */
[----:B------:R-:W-:-:S07]  /*4cf0*/  IMAD R22, R9, R156, RZ ;  /* 0x0000009c09167224 */ /* 0x000fce00078e02ff */
.L_x_184:
[----:B------:R-:W-:Y:S05]  /*4d00*/  BSYNC B1 ;  /* 0x0000000000017941 */ /* 0x000fea0003800000 */
.L_x_183:
        /* <DEDUP_REMOVED lines=11> */
.L_x_186:
[----:B------:R-:W-:Y:S05]  /*4dc0*/  BSYNC B1 ;  /* 0x0000000000017941 */ /* 0x000fea0003800000 */
.L_x_185:
[----:B0-----:R-:W-:Y:S01]  /*4dd0*/  @!P4 IMAD R9, R34, R155, R22 ;  /* 0x0000009b2209c224 */ /* 0x001fe200078e0216 */
[----:B------:R-:W-:Y:S04]  /*4de0*/  BSSY B1, `(.L_x_187) ;  /* 0x0000006000017945 */ /* 0x000fe80003800000 */
[----:B------:R0:W-:Y:S01]  /*4df0*/  @!P4 STG.E.U8 desc[UR36][R10.64+0x10], R9 ;  /* 0x000010090a00c986 */ /* 0x0001e2000c101124 */
[----:B------:R-:W-:Y:S05]  /*4e00*/  @P3 BRA `(.L_x_188) ;  /* 0x00000000000c3947 */ /* 0x000fea0003800000 */
[----:B--2---:R-:W0:Y:S02]  /*4e10*/  LDG.E.U8 R157, desc[UR36][R12.64+0x11] ;  /* 0x000011240c9d7981 */ /* 0x004e24000c1e1100 */
[----:B0-----:R-:W-:-:S05]  /*4e20*/  PRMT R9, R157, 0x8880, RZ ;  /* 0x000088809d097816 */ /* 0x001fca00000000ff */
[----:B------:R-:W-:-:S07]  /*4e30*/  IMAD R22, R9, R156, RZ ;  /* 0x0000009c09167224 */ /* 0x000fce00078e02ff */
.L_x_188:
[----:B------:R-:W-:Y:S05]  /*4e40*/  BSYNC B1 ;  /* 0x0000000000017941 */ /* 0x000fea0003800000 */
.L_x_187:
[----:B------:R-:W-:Y:S01]  /*4e50*/  @!P3 IMAD R35, R35, R155, R22 ;  /* 0x0000009b2323b224 */ /* 0x000fe200078e0216 */
[----:B------:R-:W-:Y:S04]  /*4e60*/  BSSY B1, `(.L_x_189) ;  /* 0x0000006000017945 */ /* 0x000fe80003800000 */
[----:B------:R0:W-:Y:S01]  /*4e70*/  @!P3 STG.E.U8 desc[UR36][R10.64+0x11], R35 ;  /* 0x000011230a00b986 */ /* 0x0001e2000c101124 */
[----:B------:R-:W-:Y:S05]  /*4e80*/  @P5 BRA `(.L_x_190) ;  /* 0x00000000000c5947 */ /* 0x000fea0003800000 */
[----:B--2---:R-:W0:Y:S02]  /*4e90*/  LDG.E.U8 R157, desc[UR36][R4.64+0x18] ;  /* 0x00001824049d7981 */ /* 0x004e24000c1e1100 */
[----:B0-----:R-:W-:-:S05]  /*4ea0*/  PRMT R9, R157, 0x8880, RZ ;  /* 0x000088809d097816 */ /* 0x001fca00000000ff */
[----:B------:R-:W-:-:S07]  /*4eb0*/  IMAD R22, R9, R156, RZ ;  /* 0x0000009c09167224 */ /* 0x000fce00078e02ff */
.L_x_190:
[----:B------:R-:W-:Y:S05]  /*4ec0*/  BSYNC B1 ;  /* 0x0000000000017941 */ /* 0x000fea0003800000 */
.L_x_189:
[----:B0-----:R-:W-:Y:S01]  /*4ed0*/  @!P5 IMAD R9, R36, R155, R22 ;  /* 0x0000009b2409d224 */ /* 0x001fe200078e0216 */
[----:B------:R-:W-:Y:S04]  /*4ee0*/  BSSY B1, `(.L_x_191) ;  /* 0x0000006000017945 */ /* 0x000fe80003800000 */
[----:B------:R0:W-:Y:S01]  /*4ef0*/  @!P5 STG.E.U8 desc[UR36][R6.64+0x18], R9 ;  /* 0x000018090600d986 */ /* 0x0001e2000c101124 */
[----:B------:R-:W-:Y:S05]  /*4f00*/  @P1 BRA `(.L_x_192) ;  /* 0x00000000000c1947 */ /* 0x000fea0003800000 */
[----:B--2---:R-:W0:Y:S02]  /*4f10*/  LDG.E.U8 R157, desc[UR36][R4.64+0x19] ;  /* 0x00001924049d7981 */ /* 0x004e24000c1e1100 */
[----:B0-----:R-:W-:-:S05]  /*4f20*/  PRMT R9, R157, 0x8880, RZ ;  /* 0x000088809d097816 */ /* 0x001fca00000000ff */
[----:B------:R-:W-:-:S07]  /*4f30*/  IMAD R22, R9, R156, RZ ;  /* 0x0000009c09167224 */ /* 0x000fce00078e02ff */
.L_x_192:
[----:B------:R-:W-:Y:S05]  /*4f40*/  BSYNC B1 ;  /* 0x0000000000017941 */ /* 0x000fea0003800000 */
.L_x_191:
        /* <DEDUP_REMOVED lines=11> */
.L_x_194:
[----:B------:R-:W-:Y:S05]  /*5000*/  BSYNC B1 ;  /* 0x0000000000017941 */ /* 0x000fea0003800000 */
.L_x_193:
[----:B0-----:R-:W-:Y:S01]  /*5010*/  @!P4 IMAD R9, R38, R155, R22 ;  /* 0x0000009b2609c224 */ /* 0x001fe200078e0216 */
[----:B------:R-:W-:Y:S04]  /*5020*/  BSSY B1, `(.L_x_195) ;  /* 0x0000006000017945 */ /* 0x000fe80003800000 */
[----:B------:R0:W-:Y:S01]  /*5030*/  @!P4 STG.E.U8 desc[UR36][R10.64+0x18], R9 ;  /* 0x000018090a00c986 */ /* 0x0001e2000c101124 */
[----:B------:R-:W-:Y:S05]  /*5040*/  @P3 BRA `(.L_x_196) ;  /* 0x00000000000c3947 */ /* 0x000fea0003800000 */
[----:B--2---:R-:W0:Y:S02]  /*5050*/  LDG.E.U8 R157, desc[UR36][R12.64+0x19] ;  /* 0x000019240c9d7981 */ /* 0x004e24000c1e1100 */
[----:B0-----:R-:W-:-:S05]  /*5060*/  PRMT R9, R157, 0x8880, RZ ;  /* 0x000088809d097816 */ /* 0x001fca00000000ff */
[----:B------:R-:W-:-:S07]  /*5070*/  IMAD R22, R9, R156, RZ ;  /* 0x0000009c09167224 */ /* 0x000fce00078e02ff */
.L_x_196:
[----:B------:R-:W-:Y:S05]  /*5080*/  BSYNC B1 ;  /* 0x0000000000017941 */ /* 0x000fea0003800000 */
.L_x_195:
[----:B------:R-:W-:Y:S01]  /*5090*/  @!P3 IMAD R39, R39, R155, R22 ;  /* 0x0000009b2727b224 */ /* 0x000fe200078e0216 */
[----:B------:R-:W-:Y:S04]  /*50a0*/  BSSY B1, `(.L_x_197) ;  /* 0x0000006000017945 */ /* 0x000fe80003800000 */
[----:B------:R0:W-:Y:S01]  /*50b0*/  @!P3 STG.E.U8 desc[UR36][R10.64+0x19], R39 ;  /* 0x000019270a00b986 */ /* 0x0001e2000c101124 */
[----:B------:R-:W-:Y:S05]  /*50c0*/  @P5 BRA `(.L_x_198) ;  /* 0x00000000000c5947 */ /* 0x000fea0003800000 */
[----:B--2---:R-:W0:Y:S02]  /*50d0*/  LDG.E.U8 R157, desc[UR36][R4.64+0x20] ;  /* 0x00002024049d7981 */ /* 0x004e24000c1e1100 */
[----:B0-----:R-:W-:-:S05]  /*50e0*/  PRMT R9, R157, 0x8880, RZ ;  /* 0x000088809d097816 */ /* 0x001fca00000000ff */
[----:B------:R-:W-:-:S07]  /*50f0*/  IMAD R22, R9, R156, RZ ;  /* 0x0000009c09167224 */ /* 0x000fce00078e02ff */
.L_x_198:
[----:B------:R-:W-:Y:S05]  /*5100*/  BSYNC B1 ;  /* 0x0000000000017941 */ /* 0x000fea0003800000 */
.L_x_197:
[----:B0-----:R-:W-:Y:S01]  /*5110*/  @!P5 IMAD R9, R40, R155, R22 ;  /* 0x0000009b2809d224 */ /* 0x001fe200078e0216 */
[----:B------:R-:W-:Y:S04]  /*5120*/  BSSY B1, `(.L_x_199) ;  /* 0x0000006000017945 */ /* 0x000fe80003800000 */
[----:B------:R0:W-:Y:S01]  /*5130*/  @!P5 STG.E.U8 desc[UR36][R6.64+0x20], R9 ;  /* 0x000020090600d986 */ /* 0x0001e2000c101124 */
[----:B------:R-:W-:Y:S05]  /*5140*/  @P1 BRA `(.L_x_200) ;  /* 0x00000000000c1947 */ /* 0x000fea0003800000 */
[----:B--2---:R-:W0:Y:S02]  /*5150*/  LDG.E.U8 R157, desc[UR36][R4.64+0x21] ;  /* 0x00002124049d7981 */ /* 0x004e24000c1e1100 */
[----:B0-----:R-:W-:-:S05]  /*5160*/  PRMT R9, R157, 0x8880, RZ ;  /* 0x000088809d097816 */ /* 0x001fca00000000ff */
[----:B------:R-:W-:-:S07]  /*5170*/  IMAD R22, R9, R156, RZ ;  /* 0x0000009c09167224 */ /* 0x000fce00078e02ff */
.L_x_200:
[----:B------:R-:W-:Y:S05]  /*5180*/  BSYNC B1 ;  /* 0x0000000000017941 */ /* 0x000fea0003800000 */
.L_x_199:
        /* <DEDUP_REMOVED lines=11> */
.L_x_202:
[----:B------:R-:W-:Y:S05]  /*5240*/  BSYNC B1 ;  /* 0x0000000000017941 */ /* 0x000fea0003800000 */
.L_x_201:
[----:B0-----:R-:W-:Y:S01]  /*5250*/  @!P4 IMAD R9, R42, R155, R22 ;  /* 0x0000009b2a09c224 */ /* 0x001fe200078e0216 */
[----:B------:R-:W-:Y:S04]  /*5260*/  BSSY B1, `(.L_x_203) ;  /* 0x0000006000017945 */ /* 0x000fe80003800000 */
[----:B------:R0:W-:Y:S01]  /*5270*/  @!P4 STG.E.U8 desc[UR36][R10.64+0x20], R9 ;  /* 0x000020090a00c986 */ /* 0x0001e2000c101124 */
[----:B------:R-:W-:Y:S05]  /*5280*/  @P3 BRA `(.L_x_204) ;  /* 0x00000000000c3947 */ /* 0x000fea0003800000 */
[----:B--2---:R-:W0:Y:S02]  /*5290*/  LDG.E.U8 R157, desc[UR36][R12.64+0x21] ;  /* 0x000021240c9d7981 */ /* 0x004e24000c1e1100 */
[----:B0-----:R-:W-:-:S05]  /*52a0*/  PRMT R9, R157, 0x8880, RZ ;  /* 0x000088809d097816 */ /* 0x001fca00000000ff */
[----:B------:R-:W-:-:S07]  /*52b0*/  IMAD R22, R9, R156, RZ ;  /* 0x0000009c09167224 */ /* 0x000fce00078e02ff */
.L_x_204:
[----:B------:R-:W-:Y:S05]  /*52c0*/  BSYNC B1 ;  /* 0x0000000000017941 */ /* 0x000fea0003800000 */
.L_x_203:
[----:B------:R-:W-:Y:S01]  /*52d0*/  @!P3 IMAD R43, R43, R155, R22 ;  /* 0x0000009b2b2bb224 */ /* 0x000fe200078e0216 */
[----:B------:R-:W-:Y:S04]  /*52e0*/  BSSY B1, `(.L_x_205) ;  /* 0x0000006000017945 */ /* 0x000fe80003800000 */
[----:B------:R0:W-:Y:S01]  /*52f0*/  @!P3 STG.E.U8 desc[UR36][R10.64+0x21], R43 ;  /* 0x0000212b0a00b986 */ /* 0x0001e2000c101124 */
[----:B------:R-:W-:Y:S05]  /*5300*/  @P5 BRA `(.L_x_206) ;  /* 0x00000000000c5947 */ /* 0x000fea0003800000 */
[----:B--2---:R-:W0:Y:S02]  /*5310*/  LDG.E.U8 R157, desc[UR36][R4.64+0x28] ;  /* 0x00002824049d7981 */ /* 0x004e24000c1e1100 */
[----:B0-----:R-:W-:-:S05]  /*5320*/  PRMT R9, R157, 0x8880, RZ ;  /* 0x000088809d097816 */ /* 0x001fca00000000ff */
[----:B------:R-:W-:-:S07]  /*5330*/  IMAD R22, R9, R156, RZ ;  /* 0x0000009c09167224 */ /* 0x000fce00078e02ff */
.L_x_206:
[----:B------:R-:W-:Y:S05]  /*5340*/  BSYNC B1 ;  /* 0x0000000000017941 */ /* 0x000fea0003800000 */
.L_x_205:
[----:B0-----:R-:W-:Y:S01]  /*5350*/  @!P5 IMAD R9, R44, R155, R22 ;  /* 0x0000009b2c09d224 */ /* 0x001fe200078e0216 */
[----:B------:R-:W-:Y:S04]  /*5360*/  BSSY B1, `(.L_x_207) ;  /* 0x0000006000017945 */ /* 0x000fe80003800000 */
[----:B------:R0:W-:Y:S01]  /*5370*/  @!P5 STG.E.U8 desc[UR36][R6.64+0x28], R9 ;  /* 0x000028090600d986 */ /* 0x0001e2000c101124 */
[----:B------:R-:W-:Y:S05]  /*5380*/  @P1 BRA `(.L_x_208) ;  /* 0x00000000000c1947 */ /* 0x000fea0003800000 */
[----:B--2---:R-:W0:Y:S02]  /*5390*/  LDG.E.U8 R157, desc[UR36][R4.64+0x29] ;  /* 0x00002924049d7981 */ /* 0x004e24000c1e1100 */
[----:B0-----:R-:W-:-:S05]  /*53a0*/  PRMT R9, R157, 0x8880, RZ ;  /* 0x000088809d097816 */ /* 0x001fca00000000ff */
[----:B------:R-:W-:-:S07]  /*53b0*/  IMAD R22, R9, R156, RZ ;  /* 0x0000009c09167224 */ /* 0x000fce00078e02ff */
.L_x_208:
[----:B------:R-:W-:Y:S05]  /*53c0*/  BSYNC B1 ;  /* 0x0000000000017941 */ /* 0x000fea0003800000 */
.L_x_207:
        /* <DEDUP_REMOVED lines=11> */
.L_x_210:
[----:B------:R-:W-:Y:S05]  /*5480*/  BSYNC B1 ;  /* 0x0000000000017941 */ /* 0x000fea0003800000 */
.L_x_209:
[----:B0-----:R-:W-:Y:S01]  /*5490*/  @!P4 IMAD R9, R46, R155, R22 ;  /* 0x0000009b2e09c224 */ /* 0x001fe200078e0216 */
[----:B------:R-:W-:Y:S04]  /*54a0*/  BSSY B1, `(.L_x_211) ;  /* 0x0000006000017945 */ /* 0x000fe80003800000 */
[----:B------:R0:W-:Y:S01]  /*54b0*/  @!P4 STG.E.U8 desc[UR36][R10.64+0x28], R9 ;  /* 0x000028090a00c986 */ /* 0x0001e2000c101124 */
[----:B------:R-:W-:Y:S05]  /*54c0*/  @P3 BRA `(.L_x_212) ;  /* 0x00000000000c3947 */ /* 0x000fea0003800000 */
[----:B--2---:R-:W0:Y:S02]  /*54d0*/  LDG.E.U8 R157, desc[UR36][R12.64+0x29] ;  /* 0x000029240c9d7981 */ /* 0x004e24000c1e1100 */
[----:B0-----:R-:W-:-:S05]  /*54e0*/  PRMT R9, R157, 0x8880, RZ ;  /* 0x000088809d097816 */ /* 0x001fca00000000ff */
[----:B------:R-:W-:-:S07]  /*54f0*/  IMAD R22, R9, R156, RZ ;  /* 0x0000009c09167224 */ /* 0x000fce00078e02ff */
.L_x_212:
[----:B------:R-:W-:Y:S05]  /*5500*/  BSYNC B1 ;  /* 0x0000000000017941 */ /* 0x000fea0003800000 */
.L_x_211:
[----:B------:R-:W-:Y:S01]  /*5510*/  @!P3 IMAD R47, R47, R155, R22 ;  /* 0x0000009b2f2fb224 */ /* 0x000fe200078e0216 */
[----:B------:R-:W-:Y:S04]  /*5520*/  BSSY B1, `(.L_x_213) ;  /* 0x0000006000017945 */ /* 0x000fe80003800000 */
[----:B------:R0:W-:Y:S01]  /*5530*/  @!P3 STG.E.U8 desc[UR36][R10.64+0x29], R47 ;  /* 0x0000292f0a00b986 */ /* 0x0001e2000c101124 */
[----:B------:R-:W-:Y:S05]  /*5540*/  @P5 BRA `(.L_x_214) ;  /* 0x00000000000c5947 */ /* 0x000fea0003800000 */
[----:B--2---:R-:W0:Y:S02]  /*5550*/  LDG.E.U8 R157, desc[UR36][R4.64+0x30] ;  /* 0x00003024049d7981 */ /* 0x004e24000c1e1100 */
[----:B0-----:R-:W-:-:S05]  /*5560*/  PRMT R9, R157, 0x8880, RZ ;  /* 0x000088809d097816 */ /* 0x001fca00000000ff */
[----:B------:R-:W-:-:S07]  /*5570*/  IMAD R22, R9, R156, RZ ;  /* 0x0000009c09167224 */ /* 0x000fce00078e02ff */
.L_x_214:
[----:B------:R-:W-:Y:S05]  /*5580*/  BSYNC B1 ;  /* 0x0000000000017941 */ /* 0x000fea0003800000 */
.L_x_213:
[----:B0-----:R-:W-:Y:S01]  /*5590*/  @!P5 IMAD R9, R48, R155, R22 ;  /* 0x0000009b3009d224 */ /* 0x001fe200078e0216 */
[----:B------:R-:W-:Y:S04]  /*55a0*/  BSSY B1, `(.L_x_215) ;  /* 0x0000006000017945 */ /* 0x000fe80003800000 */
[----:B------:R0:W-:Y:S01]  /*55b0*/  @!P5 STG.E.U8 desc[UR36][R6.64+0x30], R9 ;  /* 0x000030090600d986 */ /* 0x0001e2000c101124 */
[----:B------:R-:W-:Y:S05]  /*55c0*/  @P1 BRA `(.L_x_216) ;  /* 0x00000000000c1947 */ /* 0x000fea0003800000 */
[----:B--2---:R-:W0:Y:S02]  /*55d0*/  LDG.E.U8 R157, desc[UR36][R4.64+0x31] ;  /* 0x00003124049d7981 */ /* 0x004e24000c1e1100 */
[----:B0-----:R-:W-:-:S05]  /*55e0*/  PRMT R9, R157, 0x8880, RZ ;  /* 0x000088809d097816 */ /* 0x001fca00000000ff */
[----:B------:R-:W-:-:S07]  /*55f0*/  IMAD R22, R9, R156, RZ ;  /* 0x0000009c09167224 */ /* 0x000fce00078e02ff */
.L_x_216:
[----:B------:R-:W-:Y:S05]  /*5600*/  BSYNC B1 ;  /* 0x0000000000017941 */ /* 0x000fea0003800000 */
.L_x_215:
        /* <DEDUP_REMOVED lines=11> */
.L_x_218:
[----:B------:R-:W-:Y:S05]  /*56c0*/  BSYNC B1 ;  /* 0x0000000000017941 */ /* 0x000fea0003800000 */
.L_x_217:
[----:B0-----:R-:W-:Y:S01]  /*56d0*/  @!P4 IMAD R9, R50, R155, R22 ;  /* 0x0000009b3209c224 */ /* 0x001fe200078e0216 */
[----:B------:R-:W-:Y:S04]  /*56e0*/  BSSY B1, `(.L_x_219) ;  /* 0x0000006000017945 */ /* 0x000fe80003800000 */
[----:B------:R0:W-:Y:S01]  /*56f0*/  @!P4 STG.E.U8 desc[UR36][R10.64+0x30], R9 ;  /* 0x000030090a00c986 */ /* 0x0001e2000c101124 */
[----:B------:R-:W-:Y:S05]  /*5700*/  @P3 BRA `(.L_x_220) ;  /* 0x00000000000c3947 */ /* 0x000fea0003800000 */
[----:B--2---:R-:W0:Y:S02]  /*5710*/  LDG.E.U8 R157, desc[UR36][R12.64+0x31] ;  /* 0x000031240c9d7981 */ /* 0x004e24000c1e1100 */
[----:B0-----:R-:W-:-:S05]  /*5720*/  PRMT R9, R157, 0x8880, RZ ;  /* 0x000088809d097816 */ /* 0x001fca00000000ff */
[----:B------:R-:W-:-:S07]  /*5730*/  IMAD R22, R9, R156, RZ ;  /* 0x0000009c09167224 */ /* 0x000fce00078e02ff */
.L_x_220:
[----:B------:R-:W-:Y:S05]  /*5740*/  BSYNC B1 ;  /* 0x0000000000017941 */ /* 0x000fea0003800000 */
.L_x_219:
[----:B------:R-:W-:Y:S01]  /*5750*/  @!P3 IMAD R51, R51, R155, R22 ;  /* 0x0000009b3333b224 */ /* 0x000fe200078e0216 */
[----:B------:R-:W-:Y:S04]  /*5760*/  BSSY B1, `(.L_x_221) ;  /* 0x0000006000017945 */ /* 0x000fe80003800000 */
[----:B------:R0:W-:Y:S01]  /*5770*/  @!P3 STG.E.U8 desc[UR36][R10.64+0x31], R51 ;  /* 0x000031330a00b986 */ /* 0x0001e2000c101124 */
[----:B------:R-:W-:Y:S05]  /*5780*/  @P5 BRA `(.L_x_222) ;  /* 0x00000000000c5947 */ /* 0x000fea0003800000 */
[----:B--2---:R-:W0:Y:S02]  /*5790*/  LDG.E.U8 R157, desc[UR36][R4.64+0x38] ;  /* 0x00003824049d7981 */ /* 0x004e24000c1e1100 */
[----:B0-----:R-:W-:-:S05]  /*57a0*/  PRMT R9, R157, 0x8880, RZ ;  /* 0x000088809d097816 */ /* 0x001fca00000000ff */
[----:B------:R-:W-:-:S07]  /*57b0*/  IMAD R22, R9, R156, RZ ;  /* 0x0000009c09167224 */ /* 0x000fce00078e02ff */
.L_x_222:
[----:B------:R-:W-:Y:S05]  /*57c0*/  BSYNC B1 ;  /* 0x0000000000017941 */ /* 0x000fea0003800000 */
.L_x_221:
[----:B0-----:R-:W-:Y:S01]  /*57d0*/  @!P5 IMAD R9, R52, R155, R22 ;  /* 0x0000009b3409d224 */ /* 0x001fe200078e0216 */
[----:B------:R-:W-:Y:S04]  /*57e0*/  BSSY B1, `(.L_x_223) ;  /* 0x0000006000017945 */ /* 0x000fe80003800000 */
[----:B------:R0:W-:Y:S01]  /*57f0*/  @!P5 STG.E.U8 desc[UR36][R6.64+0x38], R9 ;  /* 0x000038090600d986 */ /* 0x0001e2000c101124 */
[----:B------:R-:W-:Y:S05]  /*5800*/  @P1 BRA `(.L_x_224) ;  /* 0x00000000000c1947 */ /* 0x000fea0003800000 */
[----:B--2---:R-:W0:Y:S02]  /*5810*/  LDG.E.U8 R157, desc[UR36][R4.64+0x39] ;  /* 0x00003924049d7981 */ /* 0x004e24000c1e1100 */
[----:B0-----:R-:W-:-:S05]  /*5820*/  PRMT R9, R157, 0x8880, RZ ;  /* 0x000088809d097816 */ /* 0x001fca00000000ff */
[----:B------:R-:W-:-:S07]  /*5830*/  IMAD R22, R9, R156, RZ ;  /* 0x0000009c09167224 */ /* 0x000fce00078e02ff */
.L_x_224:
[----:B------:R-:W-:Y:S05]  /*5840*/  BSYNC B1 ;  /* 0x0000000000017941 */ /* 0x000fea0003800000 */
.L_x_223:
        /* <DEDUP_REMOVED lines=11> */
.L_x_226:
[----:B------:R-:W-:Y:S05]  /*5900*/  BSYNC B1 ;  /* 0x0000000000017941 */ /* 0x000fea0003800000 */
.L_x_225:
[----:B0-----:R-:W-:Y:S01]  /*5910*/  @!P4 IMAD R9, R54, R155, R22 ;  /* 0x0000009b3609c224 */ /* 0x001fe200078e0216 */
[----:B------:R-:W-:Y:S04]  /*5920*/  BSSY B1, `(.L_x_227) ;  /* 0x0000006000017945 */ /* 0x000fe80003800000 */
[----:B------:R0:W-:Y:S01]  /*5930*/  @!P4 STG.E.U8 desc[UR36][R10.64+0x38], R9 ;  /* 0x000038090a00c986 */ /* 0x0001e2000c101124 */
[----:B------:R-:W-:Y:S05]  /*5940*/  @P3 BRA `(.L_x_228) ;  /* 0x00000000000c3947 */ /* 0x000fea0003800000 */
[----:B--2---:R-:W0:Y:S02]  /*5950*/  LDG.E.U8 R157, desc[UR36][R12.64+0x39] ;  /* 0x000039240c9d7981 */ /* 0x004e24000c1e1100 */
[----:B0-----:R-:W-:-:S05]  /*5960*/  PRMT R9, R157, 0x8880, RZ ;  /* 0x000088809d097816 */ /* 0x001fca00000000ff */
[----:B------:R-:W-:-:S07]  /*5970*/  IMAD R22, R9, R156, RZ ;  /* 0x0000009c09167224 */ /* 0x000fce00078e02ff */
.L_x_228:
[----:B------:R-:W-:Y:S05]  /*5980*/  BSYNC B1 ;  /* 0x0000000000017941 */ /* 0x000fea0003800000 */
.L_x_227:
[----:B------:R-:W-:Y:S01]  /*5990*/  @!P3 IMAD R55, R55, R155, R22 ;  /* 0x0000009b3737b224 */ /* 0x000fe200078e0216 */
[----:B------:R-:W-:Y:S04]  /*59a0*/  BSSY B1, `(.L_x_229) ;  /* 0x0000006000017945 */ /* 0x000fe80003800000 */
[----:B------:R0:W-:Y:S01]  /*59b0*/  @!P3 STG.E.U8 desc[UR36][R10.64+0x39], R55 ;  /* 0x000039370a00b986 */ /* 0x0001e2000c101124 */
[----:B------:R-:W-:Y:S05]  /*59c0*/  @P5 BRA `(.L_x_230) ;  /* 0x00000000000c5947 */ /* 0x000fea0003800000 */
[----:B--2---:R-:W0:Y:S02]  /*59d0*/  LDG.E.U8 R157, desc[UR36][R4.64+0x40] ;  /* 0x00004024049d7981 */ /* 0x004e24000c1e1100 */
[----:B0-----:R-:W-:-:S05]  /*59e0*/  PRMT R9, R157, 0x8880, RZ ;  /* 0x000088809d097816 */ /* 0x001fca00000000ff */
[----:B------:R-:W-:-:S07]  /*59f0*/  IMAD R22, R9, R156, RZ ;  /* 0x0000009c09167224 */ /* 0x000fce00078e02ff */
.L_x_230:
[----:B------:R-:W-:Y:S05]  /*5a00*/  BSYNC B1 ;  /* 0x0000000000017941 */ /* 0x000fea0003800000 */
.L_x_229:
[----:B0-----:R-:W-:Y:S01]  /*5a10*/  @!P5 IMAD R9, R56, R155, R22 ;  /* 0x0000009b3809d224 */ /* 0x001fe200078e0216 */
[----:B------:R-:W-:Y:S04]  /*5a20*/  BSSY B1, `(.L_x_231) ;  /* 0x0000006000017945 */ /* 0x000fe80003800000 */
[----:B------:R0:W-:Y:S01]  /*5a30*/  @!P5 STG.E.U8 desc[UR36][R6.64+0x40], R9 ;  /* 0x000040090600d986 */ /* 0x0001e2000c101124 */
[----:B------:R-:W-:Y:S05]  /*5a40*/  @P1 BRA `(.L_x_232) ;  /* 0x00000000000c1947 */ /* 0x000fea0003800000 */
[----:B--2---:R-:W0:Y:S02]  /*5a50*/  LDG.E.U8 R157, desc[UR36][R4.64+0x41] ;  /* 0x00004124049d7981 */ /* 0x004e24000c1e1100 */
[----:B0-----:R-:W-:-:S05]  /*5a60*/  PRMT R9, R157, 0x8880, RZ ;  /* 0x000088809d097816 */ /* 0x001fca00000000ff */
[----:B------:R-:W-:-:S07]  /*5a70*/  IMAD R22, R9, R156, RZ ;  /* 0x0000009c09167224 */ /* 0x000fce00078e02ff */
.L_x_232:
[----:B------:R-:W-:Y:S05]  /*5a80*/  BSYNC B1 ;  /* 0x0000000000017941 */ /* 0x000fea0003800000 */
.L_x_231:
        /* <DEDUP_REMOVED lines=11> */
.L_x_234:
[----:B------:R-:W-:Y:S05]  /*5b40*/  BSYNC B1 ;  /* 0x0000000000017941 */ /* 0x000fea0003800000 */
.L_x_233:
[----:B0-----:R-:W-:Y:S01]  /*5b50*/  @!P4 IMAD R9, R58, R155, R22 ;  /* 0x0000009b3a09c224 */ /* 0x001fe200078e0216 */
[----:B------:R-:W-:Y:S04]  /*5b60*/  BSSY B1, `(.L_x_235) ;  /* 0x0000006000017945 */ /* 0x000fe80003800000 */
[----:B------:R0:W-:Y:S01]  /*5b70*/  @!P4 STG.E.U8 desc[UR36][R10.64+0x40], R9 ;  /* 0x000040090a00c986 */ /* 0x0001e2000c101124 */
[----:B------:R-:W-:Y:S05]  /*5b80*/  @P3 BRA `(.L_x_236) ;  /* 0x00000000000c3947 */ /* 0x000fea0003800000 */
[----:B--2---:R-:W0:Y:S02]  /*5b90*/  LDG.E.U8 R157, desc[UR36][R12.64+0x41] ;  /* 0x000041240c9d7981 */ /* 0x004e24000c1e1100 */
[----:B0-----:R-:W-:-:S05]  /*5ba0*/  PRMT R9, R157, 0x8880, RZ ;  /* 0x000088809d097816 */ /* 0x001fca00000000ff */
[----:B------:R-:W-:-:S07]  /*5bb0*/  IMAD R22, R9, R156, RZ ;  /* 0x0000009c09167224 */ /* 0x000fce00078e02ff */
.L_x_236:
[----:B------:R-:W-:Y:S05]  /*5bc0*/  BSYNC B1 ;  /* 0x0000000000017941 */ /* 0x000fea0003800000 */
.L_x_235:
[----:B------:R-:W-:Y:S01]  /*5bd0*/  @!P3 IMAD R59, R59, R155, R22 ;  /* 0x0000009b3b3bb224 */ /* 0x000fe200078e0216 */
[----:B------:R-:W-:Y:S04]  /*5be0*/  BSSY B1, `(.L_x_237) ;  /* 0x0000006000017945 */ /* 0x000fe80003800000 */
[----:B------:R0:W-:Y:S01]  /*5bf0*/  @!P3 STG.E.U8 desc[UR36][R10.64+0x41], R59 ;  /* 0x0000413b0a00b986 */ /* 0x0001e2000c101124 */
[----:B------:R-:W-:Y:S05]  /*5c00*/  @P5 BRA `(.L_x_238) ;  /* 0x00000000000c5947 */ /* 0x000fea0003800000 */
[----:B--2---:R-:W0:Y:S02]  /*5c10*/  LDG.E.U8 R157, desc[UR36][R4.64+0x48] ;  /* 0x00004824049d7981 */ /* 0x004e24000c1e1100 */
[----:B0-----:R-:W-:-:S05]  /*5c20*/  PRMT R9, R157, 0x8880, RZ ;  /* 0x000088809d097816 */ /* 0x001fca00000000ff */
[----:B------:R-:W-:-:S07]  /*5c30*/  IMAD R22, R9, R156, RZ ;  /* 0x0000009c09167224 */ /* 0x000fce00078e02ff */
.L_x_238:
[----:B------:R-:W-:Y:S05]  /*5c40*/  BSYNC B1 ;  /* 0x0000000000017941 */ /* 0x000fea0003800000 */
.L_x_237:
[----:B0-----:R-:W-:Y:S01]  /*5c50*/  @!P5 IMAD R9, R60, R155, R22 ;  /* 0x0000009b3c09d224 */ /* 0x001fe200078e0216 */
[----:B------:R-:W-:Y:S04]  /*5c60*/  BSSY B1, `(.L_x_239) ;  /* 0x0000006000017945 */ /* 0x000fe80003800000 */
[----:B------:R0:W-:Y:S01]  /*5c70*/  @!P5 STG.E.U8 desc[UR36][R6.64+0x48], R9 ;  /* 0x000048090600d986 */ /* 0x0001e2000c101124 */
[----:B------:R-:W-:Y:S05]  /*5c80*/  @P1 BRA `(.L_x_240) ;  /* 0x00000000000c1947 */ /* 0x000fea0003800000 */
[----:B--2---:R-:W0:Y:S02]  /*5c90*/  LDG.E.U8 R157, desc[UR36][R4.64+0x49] ;  /* 0x00004924049d7981 */ /* 0x004e24000c1e1100 */
[----:B0-----:R-:W-:-:S05]  /*5ca0*/  PRMT R9, R157, 0x8880, RZ ;  /* 0x000088809d097816 */ /* 0x001fca00000000ff */
[----:B------:R-:W-:-:S07]  /*5cb0*/  IMAD R22, R9, R156, RZ ;  /* 0x0000009c09167224 */ /* 0x000fce00078e02ff */
.L_x_240:
[----:B------:R-:W-:Y:S05]  /*5cc0*/  BSYNC B1 ;  /* 0x0000000000017941 */ /* 0x000fea0003800000 */
.L_x_239:
        /* <DEDUP_REMOVED lines=11> */
.L_x_242:
[----:B------:R-:W-:Y:S05]  /*5d80*/  BSYNC B1 ;  /* 0x0000000000017941 */ /* 0x000fea0003800000 */
.L_x_241:
[----:B0-----:R-:W-:Y:S01]  /*5d90*/  @!P4 IMAD R9, R62, R155, R22 ;  /* 0x0000009b3e09c224 */ /* 0x001fe200078e0216 */
[----:B------:R-:W-:Y:S04]  /*5da0*/  BSSY B1, `(.L_x_243) ;  /* 0x0000006000017945 */ /* 0x000fe80003800000 */
[----:B------:R0:W-:Y:S01]  /*5db0*/  @!P4 STG.E.U8 desc[UR36][R10.64+0x48], R9 ;  /* 0x000048090a00c986 */ /* 0x0001e2000c101124 */
[----:B------:R-:W-:Y:S05]  /*5dc0*/  @P3 BRA `(.L_x_244) ;  /* 0x00000000000c3947 */ /* 0x000fea0003800000 */
[----:B--2---:R-:W0:Y:S02]  /*5dd0*/  LDG.E.U8 R157, desc[UR36][R12.64+0x49] ;  /* 0x000049240c9d7981 */ /* 0x004e24000c1e1100 */
[----:B0-----:R-:W-:-:S05]  /*5de0*/  PRMT R9, R157, 0x8880, RZ ;  /* 0x000088809d097816 */ /* 0x001fca00000000ff */
[----:B------:R-:W-:-:S07]  /*5df0*/  IMAD R22, R9, R156, RZ ;  /* 0x0000009c09167224 */ /* 0x000fce00078e02ff */
.L_x_244:
[----:B------:R-:W-:Y:S05]  /*5e00*/  BSYNC B1 ;  /* 0x0000000000017941 */ /* 0x000fea0003800000 */
.L_x_243:
[----:B------:R-:W-:Y:S01]  /*5e10*/  @!P3 IMAD R63, R63, R155, R22 ;  /* 0x0000009b3f3fb224 */ /* 0x000fe200078e0216 */
[----:B------:R-:W-:Y:S04]  /*5e20*/  BSSY B1, `(.L_x_245) ;  /* 0x0000006000017945 */ /* 0x000fe80003800000 */
[----:B------:R0:W-:Y:S01]  /*5e30*/  @!P3 STG.E.U8 desc[UR36][R10.64+0x49], R63 ;  /* 0x0000493f0a00b986 */ /* 0x0001e2000c101124 */
[----:B------:R-:W-:Y:S05]  /*5e40*/  @P5 BRA `(.L_x_246) ;  /* 0x00000000000c5947 */ /* 0x000fea0003800000 */
[----:B--2---:R-:W0:Y:S02]  /*5e50*/  LDG.E.U8 R157, desc[UR36][R4.64+0x50] ;  /* 0x00005024049d7981 */ /* 0x004e24000c1e1100 */
[----:B0-----:R-:W-:-:S05]  /*5e60*/  PRMT R9, R157, 0x8880, RZ ;  /* 0x000088809d097816 */ /* 0x001fca00000000ff */
[----:B------:R-:W-:-:S07]  /*5e70*/  IMAD R22, R9, R156, RZ ;  /* 0x0000009c09167224 */ /* 0x000fce00078e02ff */
.L_x_246:
[----:B------:R-:W-:Y:S05]  /*5e80*/  BSYNC B1 ;  /* 0x0000000000017941 */ /* 0x000fea0003800000 */
.L_x_245:
[----:B0-----:R-:W-:Y:S01]  /*5e90*/  @!P5 IMAD R9, R64, R155, R22 ;  /* 0x0000009b4009d224 */ /* 0x001fe200078e0216 */
[----:B------:R-:W-:Y:S04]  /*5ea0*/  BSSY B1, `(.L_x_247) ;  /* 0x0000006000017945 */ /* 0x000fe80003800000 */
[----:B------:R0:W-:Y:S01]  /*5eb0*/  @!P5 STG.E.U8 desc[UR36][R6.64+0x50], R9 ;  /* 0x000050090600d986 */ /* 0x0001e2000c101124 */
[----:B------:R-:W-:Y:S05]  /*5ec0*/  @P1 BRA `(.L_x_248) ;  /* 0x00000000000c1947 */ /* 0x000fea0003800000 */
[----:B--2---:R-:W0:Y:S02]  /*5ed0*/  LDG.E.U8 R157, desc[UR36][R4.64+0x51] ;  /* 0x00005124049d7981 */ /* 0x004e24000c1e1100 */
[----:B0-----:R-:W-:-:S05]  /*5ee0*/  PRMT R9, R157, 0x8880, RZ ;  /* 0x000088809d097816 */ /* 0x001fca00000000ff */
[----:B------:R-:W-:-:S07]  /*5ef0*/  IMAD R22, R9, R156, RZ ;  /* 0x0000009c09167224 */ /* 0x000fce00078e02ff */
.L_x_248:
[----:B------:R-:W-:Y:S05]  /*5f00*/  BSYNC B1 ;  /* 0x0000000000017941 */ /* 0x000fea0003800000 */
.L_x_247:
        /* <DEDUP_REMOVED lines=11> */
.L_x_250:
[----:B------:R-:W-:Y:S05]  /*5fc0*/  BSYNC B1 ;  /* 0x0000000000017941 */ /* 0x000fea0003800000 */
.L_x_249:
[----:B0-----:R-:W-:Y:S01]  /*5fd0*/  @!P4 IMAD R9, R66, R155, R22 ;  /* 0x0000009b4209c224 */ /* 0x001fe200078e0216 */
[----:B------:R-:W-:Y:S04]  /*5fe0*/  BSSY B1, `(.L_x_251) ;  /* 0x0000006000017945 */ /* 0x000fe80003800000 */
[----:B------:R0:W-:Y:S01]  /*5ff0*/  @!P4 STG.E.U8 desc[UR36][R10.64+0x50], R9 ;  /* 0x000050090a00c986 */ /* 0x0001e2000c101124 */
[----:B------:R-:W-:Y:S05]  /*6000*/  @P3 BRA `(.L_x_252) ;  /* 0x00000000000c3947 */ /* 0x000fea0003800000 */
[----:B--2---:R-:W0:Y:S02]  /*6010*/  LDG.E.U8 R157, desc[UR36][R12.64+0x51] ;  /* 0x000051240c9d7981 */ /* 0x004e24000c1e1100 */
[----:B0-----:R-:W-:-:S05]  /*6020*/  PRMT R9, R157, 0x8880, RZ ;  /* 0x000088809d097816 */ /* 0x001fca00000000ff */
[----:B------:R-:W-:-:S07]  /*6030*/  IMAD R22, R9, R156, RZ ;  /* 0x0000009c09167224 */ /* 0x000fce00078e02ff */
.L_x_252:
[----:B------:R-:W-:Y:S05]  /*6040*/  BSYNC B1 ;  /* 0x0000000000017941 */ /* 0x000fea0003800000 */
.L_x_251:
[----:B------:R-:W-:Y:S01]  /*6050*/  @!P3 IMAD R67, R67, R155, R22 ;  /* 0x0000009b4343b224 */ /* 0x000fe200078e0216 */
[----:B------:R-:W-:Y:S04]  /*6060*/  BSSY B1, `(.L_x_253) ;  /* 0x0000006000017945 */ /* 0x000fe80003800000 */
[----:B------:R0:W-:Y:S01]  /*6070*/  @!P3 STG.E.U8 desc[UR36][R10.64+0x51], R67 ;  /* 0x000051430a00b986 */ /* 0x0001e2000c101124 */
[----:B------:R-:W-:Y:S05]  /*6080*/  @P5 BRA `(.L_x_254) ;  /* 0x00000000000c5947 */ /* 0x000fea0003800000 */
[----:B--2---:R-:W0:Y:S02]  /*6090*/  LDG.E.U8 R157, desc[UR36][R4.64+0x58] ;  /* 0x00005824049d7981 */ /* 0x004e24000c1e1100 */
[----:B0-----:R-:W-:-:S05]  /*60a0*/  PRMT R9, R157, 0x8880, RZ ;  /* 0x000088809d097816 */ /* 0x001fca00000000ff */
[----:B------:R-:W-:-:S07]  /*60b0*/  IMAD R22, R9, R156, RZ ;  /* 0x0000009c09167224 */ /* 0x000fce00078e02ff */
.L_x_254:
[----:B------:R-:W-:Y:S05]  /*60c0*/  BSYNC B1 ;  /* 0x0000000000017941 */ /* 0x000fea0003800000 */
.L_x_253:
[----:B0-----:R-:W-:Y:S01]  /*60d0*/  @!P5 IMAD R9, R68, R155, R22 ;  /* 0x0000009b4409d224 */ /* 0x001fe200078e0216 */
[----:B------:R-:W-:Y:S04]  /*60e0*/  BSSY B1, `(.L_x_255) ;  /* 0x0000006000017945 */ /* 0x000fe80003800000 */
[----:B------:R0:W-:Y:S01]  /*60f0*/  @!P5 STG.E.U8 desc[UR36][R6.64+0x58], R9 ;  /* 0x000058090600d986 */ /* 0x0001e2000c101124 */
[----:B------:R-:W-:Y:S05]  /*6100*/  @P1 BRA `(.L_x_256) ;  /* 0x00000000000c1947 */ /* 0x000fea0003800000 */
[----:B--2---:R-:W0:Y:S02]  /*6110*/  LDG.E.U8 R157, desc[UR36][R4.64+0x59] ;  /* 0x00005924049d7981 */ /* 0x004e24000c1e1100 */
[----:B0-----:R-:W-:-:S05]  /*6120*/  PRMT R9, R157, 0x8880, RZ ;  /* 0x000088809d097816 */ /* 0x001fca00000000ff */
[----:B------:R-:W-:-:S07]  /*6130*/  IMAD R22, R9, R156, RZ ;  /* 0x0000009c09167224 */ /* 0x000fce00078e02ff */
.L_x_256:
[----:B------:R-:W-:Y:S05]  /*6140*/  BSYNC B1 ;  /* 0x0000000000017941 */ /* 0x000fea0003800000 */
.L_x_255:
        /* <DEDUP_REMOVED lines=11> */
.L_x_258:
[----:B------:R-:W-:Y:S05]  /*6200*/  BSYNC B1 ;  /* 0x0000000000017941 */ /* 0x000fea0003800000 */
.L_x_257:
[----:B0-----:R-:W-:Y:S01]  /*6210*/  @!P4 IMAD R9, R70, R155, R22 ;  /* 0x0000009b4609c224 */ /* 0x001fe200078e0216 */
[----:B------:R-:W-:Y:S04]  /*6220*/  BSSY B1, `(.L_x_259) ;  /* 0x0000006000017945 */ /* 0x000fe80003800000 */
[----:B------:R0:W-:Y:S01]  /*6230*/  @!P4 STG.E.U8 desc[UR36][R10.64+0x58], R9 ;  /* 0x000058090a00c986 */ /* 0x0001e2000c101124 */
[----:B------:R-:W-:Y:S05]  /*6240*/  @P3 BRA `(.L_x_260) ;  /* 0x00000000000c3947 */ /* 0x000fea0003800000 */
[----:B--2---:R-:W0:Y:S02]  /*6250*/  LDG.E.U8 R157, desc[UR36][R12.64+0x59] ;  /* 0x000059240c9d7981 */ /* 0x004e24000c1e1100 */
[----:B0-----:R-:W-:-:S05]  /*6260*/  PRMT R9, R157, 0x8880, RZ ;  /* 0x000088809d097816 */ /* 0x001fca00000000ff */
[----:B------:R-:W-:-:S07]  /*6270*/  IMAD R22, R9, R156, RZ ;  /* 0x0000009c09167224 */ /* 0x000fce00078e02ff */
.L_x_260:
[----:B------:R-:W-:Y:S05]  /*6280*/  BSYNC B1 ;  /* 0x0000000000017941 */ /* 0x000fea0003800000 */
.L_x_259:
[----:B------:R-:W-:Y:S01]  /*6290*/  @!P3 IMAD R71, R71, R155, R22 ;  /* 0x0000009b4747b224 */ /* 0x000fe200078e0216 */
[----:B------:R-:W-:Y:S04]  /*62a0*/  BSSY B1, `(.L_x_261) ;  /* 0x0000006000017945 */ /* 0x000fe80003800000 */
[----:B------:R0:W-:Y:S01]  /*62b0*/  @!P3 STG.E.U8 desc[UR36][R10.64+0x59], R71 ;  /* 0x000059470a00b986 */ /* 0x0001e2000c101124 */
[----:B------:R-:W-:Y:S05]  /*62c0*/  @P5 BRA `(.L_x_262) ;  /* 0x00000000000c5947 */ /* 0x000fea0003800000 */
[----:B--2---:R-:W0:Y:S02]  /*62d0*/  LDG.E.U8 R157, desc[UR36][R4.64+0x60] ;  /* 0x00006024049d7981 */ /* 0x004e24000c1e1100 */
[----:B0-----:R-:W-:-:S05]  /*62e0*/  PRMT R9, R157, 0x8880, RZ ;  /* 0x000088809d097816 */ /* 0x001fca00000000ff */
[----:B------:R-:W-:-:S07]  /*62f0*/  IMAD R22, R9, R156, RZ ;  /* 0x0000009c09167224 */ /* 0x000fce00078e02ff */
.L_x_262:
[----:B------:R-:W-:Y:S05]  /*6300*/  BSYNC B1 ;  /* 0x0000000000017941 */ /* 0x000fea0003800000 */
.L_x_261:
[----:B0-----:R-:W-:Y:S01]  /*6310*/  @!P5 IMAD R9, R72, R155, R22 ;  /* 0x0000009b4809d224 */ /* 0x001fe200078e0216 */
[----:B------:R-:W-:Y:S04]  /*6320*/  BSSY B1, `(.L_x_263) ;  /* 0x0000006000017945 */ /* 0x000fe80003800000 */
[----:B------:R0:W-:Y:S01]  /*6330*/  @!P5 STG.E.U8 desc[UR36][R6.64+0x60], R9 ;  /* 0x000060090600d986 */ /* 0x0001e2000c101124 */
[----:B------:R-:W-:Y:S05]  /*6340*/  @P1 BRA `(.L_x_264) ;  /* 0x00000000000c1947 */ /* 0x000fea0003800000 */
[----:B--2---:R-:W0:Y:S02]  /*6350*/  LDG.E.U8 R157, desc[UR36][R4.64+0x61] ;  /* 0x00006124049d7981 */ /* 0x004e24000c1e1100 */
[----:B0-----:R-:W-:-:S05]  /*6360*/  PRMT R9, R157, 0x8880, RZ ;  /* 0x000088809d097816 */ /* 0x001fca00000000ff */
[----:B------:R-:W-:-:S07]  /*6370*/  IMAD R22, R9, R156, RZ ;  /* 0x0000009c09167224 */ /* 0x000fce00078e02ff */
.L_x_264:
[----:B------:R-:W-:Y:S05]  /*6380*/  BSYNC B1 ;  /* 0x0000000000017941 */ /* 0x000fea0003800000 */
.L_x_263:
        /* <DEDUP_REMOVED lines=11> */
.L_x_266:
[----:B------:R-:W-:Y:S05]  /*6440*/  BSYNC B1 ;  /* 0x0000000000017941 */ /* 0x000fea0003800000 */
.L_x_265:
[----:B0-----:R-:W-:Y:S01]  /*6450*/  @!P4 IMAD R9, R74, R155, R22 ;  /* 0x0000009b4a09c224 */ /* 0x001fe200078e0216 */
[----:B------:R-:W-:Y:S04]  /*6460*/  BSSY B1, `(.L_x_267) ;  /* 0x0000006000017945 */ /* 0x000fe80003800000 */
[----:B------:R0:W-:Y:S01]  /*6470*/  @!P4 STG.E.U8 desc[UR36][R10.64+0x60], R9 ;  /* 0x000060090a00c986 */ /* 0x0001e2000c101124 */
[----:B------:R-:W-:Y:S05]  /*6480*/  @P3 BRA `(.L_x_268) ;  /* 0x00000000000c3947 */ /* 0x000fea0003800000 */
[----:B--2---:R-:W0:Y:S02]  /*6490*/  LDG.E.U8 R157, desc[UR36][R12.64+0x61] ;  /* 0x000061240c9d7981 */ /* 0x004e24000c1e1100 */
[----:B0-----:R-:W-:-:S05]  /*64a0*/  PRMT R9, R157, 0x8880, RZ ;  /* 0x000088809d097816 */ /* 0x001fca00000000ff */
[----:B------:R-:W-:-:S07]  /*64b0*/  IMAD R22, R9, R156, RZ ;  /* 0x0000009c09167224 */ /* 0x000fce00078e02ff */
.L_x_268:
[----:B------:R-:W-:Y:S05]  /*64c0*/  BSYNC B1 ;  /* 0x0000000000017941 */ /* 0x000fea0003800000 */
.L_x_267:
[----:B------:R-:W-:Y:S01]  /*64d0*/  @!P3 IMAD R75, R75, R155, R22 ;  /* 0x0000009b4b4bb224 */ /* 0x000fe200078e0216 */
[----:B------:R-:W-:Y:S04]  /*64e0*/  BSSY B1, `(.L_x_269) ;  /* 0x0000006000017945 */ /* 0x000fe80003800000 */
[----:B------:R0:W-:Y:S01]  /*64f0*/  @!P3 STG.E.U8 desc[UR36][R10.64+0x61], R75 ;  /* 0x0000614b0a00b986 */ /* 0x0001e2000c101124 */
[----:B------:R-:W-:Y:S05]  /*6500*/  @P5 BRA `(.L_x_270) ;  /* 0x00000000000c5947 */ /* 0x000fea0003800000 */
[----:B--2---:R-:W0:Y:S02]  /*6510*/  LDG.E.U8 R157, desc[UR36][R4.64+0x68] ;  /* 0x00006824049d7981 */ /* 0x004e24000c1e1100 */
[----:B0-----:R-:W-:-:S05]  /*6520*/  PRMT R9, R157, 0x8880, RZ ;  /* 0x000088809d097816 */ /* 0x001fca00000000ff */
[----:B------:R-:W-:-:S07]  /*6530*/  IMAD R22, R9, R156, RZ ;  /* 0x0000009c09167224 */ /* 0x000fce00078e02ff */
.L_x_270:
[----:B------:R-:W-:Y:S05]  /*6540*/  BSYNC B1 ;  /* 0x0000000000017941 */ /* 0x000fea0003800000 */
.L_x_269:
[----:B0-----:R-:W-:Y:S01]  /*6550*/  @!P5 IMAD R9, R76, R155, R22 ;  /* 0x0000009b4c09d224 */ /* 0x001fe200078e0216 */
[----:B------:R-:W-:Y:S04]  /*6560*/  BSSY B1, `(.L_x_271) ;  /* 0x0000006000017945 */ /* 0x000fe80003800000 */
[----:B------:R0:W-:Y:S01]  /*6570*/  @!P5 STG.E.U8 desc[UR36][R6.64+0x68], R9 ;  /* 0x000068090600d986 */ /* 0x0001e2000c101124 */
[----:B------:R-:W-:Y:S05]  /*6580*/  @P1 BRA `(.L_x_272) ;  /* 0x00000000000c1947 */ /* 0x000fea0003800000 */
[----:B--2---:R-:W0:Y:S02]  /*6590*/  LDG.E.U8 R157, desc[UR36][R4.64+0x69] ;  /* 0x00006924049d7981 */ /* 0x004e24000c1e1100 */
[----:B0-----:R-:W-:-:S05]  /*65a0*/  PRMT R9, R157, 0x8880, RZ ;  /* 0x000088809d097816 */ /* 0x001fca00000000ff */
[----:B------:R-:W-:-:S07]  /*65b0*/  IMAD R22, R9, R156, RZ ;  /* 0x0000009c09167224 */ /* 0x000fce00078e02ff */
.L_x_272:
[----:B------:R-:W-:Y:S05]  /*65c0*/  BSYNC B1 ;  /* 0x0000000000017941 */ /* 0x000fea0003800000 */
.L_x_271:
        /* <DEDUP_REMOVED lines=11> */
.L_x_274:
[----:B------:R-:W-:Y:S05]  /*6680*/  BSYNC B1 ;  /* 0x0000000000017941 */ /* 0x000fea0003800000 */
.L_x_273:
[----:B0-----:R-:W-:Y:S01]  /*6690*/  @!P4 IMAD R9, R78, R155, R22 ;  /* 0x0000009b4e09c224 */ /* 0x001fe200078e0216 */
[----:B------:R-:W-:Y:S04]  /*66a0*/  BSSY B1, `(.L_x_275) ;  /* 0x0000006000017945 */ /* 0x000fe80003800000 */
[----:B------:R0:W-:Y:S01]  /*66b0*/  @!P4 STG.E.U8 desc[UR36][R10.64+0x68], R9 ;  /* 0x000068090a00c986 */ /* 0x0001e2000c101124 */
[----:B------:R-:W-:Y:S05]  /*66c0*/  @P3 BRA `(.L_x_276) ;  /* 0x00000000000c3947 */ /* 0x000fea0003800000 */
[----:B--2---:R-:W0:Y:S02]  /*66d0*/  LDG.E.U8 R157, desc[UR36][R12.64+0x69] ;  /* 0x000069240c9d7981 */ /* 0x004e24000c1e1100 */
[----:B0-----:R-:W-:-:S05]  /*66e0*/  PRMT R9, R157, 0x8880, RZ ;  /* 0x000088809d097816 */ /* 0x001fca00000000ff */
[----:B------:R-:W-:-:S07]  /*66f0*/  IMAD R22, R9, R156, RZ ;  /* 0x0000009c09167224 */ /* 0x000fce00078e02ff */
.L_x_276:
[----:B------:R-:W-:Y:S05]  /*6700*/  BSYNC B1 ;  /* 0x0000000000017941 */ /* 0x000fea0003800000 */
.L_x_275:
[----:B------:R-:W-:Y:S01]  /*6710*/  @!P3 IMAD R79, R79, R155, R22 ;  /* 0x0000009b4f4fb224 */ /* 0x000fe200078e0216 */
[----:B------:R-:W-:Y:S04]  /*6720*/  BSSY B1, `(.L_x_277) ;  /* 0x0000006000017945 */ /* 0x000fe80003800000 */
[----:B------:R0:W-:Y:S01]  /*6730*/  @!P3 STG.E.U8 desc[UR36][R10.64+0x69], R79 ;  /* 0x0000694f0a00b986 */ /* 0x0001e2000c101124 */
[----:B------:R-:W-:Y:S05]  /*6740*/  @P5 BRA `(.L_x_278) ;  /* 0x00000000000c5947 */ /* 0x000fea0003800000 */
[----:B--2---:R-:W0:Y:S02]  /*6750*/  LDG.E.U8 R157, desc[UR36][R4.64+0x70] ;  /* 0x00007024049d7981 */ /* 0x004e24000c1e1100 */
[----:B0-----:R-:W-:-:S05]  /*6760*/  PRMT R9, R157, 0x8880, RZ ;  /* 0x000088809d097816 */ /* 0x001fca00000000ff */
[----:B------:R-:W-:-:S07]  /*6770*/  IMAD R22, R9, R156, RZ ;  /* 0x0000009c09167224 */ /* 0x000fce00078e02ff */
.L_x_278:
[----:B------:R-:W-:Y:S05]  /*6780*/  BSYNC B1 ;  /* 0x0000000000017941 */ /* 0x000fea0003800000 */
.L_x_277:
[----:B0-----:R-:W-:Y:S01]  /*6790*/  @!P5 IMAD R9, R80, R155, R22 ;  /* 0x0000009b5009d224 */ /* 0x001fe200078e0216 */
[----:B------:R-:W-:Y:S04]  /*67a0*/  BSSY B1, `(.L_x_279) ;  /* 0x0000006000017945 */ /* 0x000fe80003800000 */
[----:B------:R0:W-:Y:S01]  /*67b0*/  @!P5 STG.E.U8 desc[UR36][R6.64+0x70], R9 ;  /* 0x000070090600d986 */ /* 0x0001e2000c101124 */
[----:B------:R-:W-:Y:S05]  /*67c0*/  @P1 BRA `(.L_x_280) ;  /* 0x00000000000c1947 */ /* 0x000fea0003800000 */
[----:B--2---:R-:W0:Y:S02]  /*67d0*/  LDG.E.U8 R157, desc[UR36][R4.64+0x71] ;  /* 0x00007124049d7981 */ /* 0x004e24000c1e1100 */
[----:B0-----:R-:W-:-:S05]  /*67e0*/  PRMT R9, R157, 0x8880, RZ ;  /* 0x000088809d097816 */ /* 0x001fca00000000ff */
[----:B------:R-:W-:-:S07]  /*67f0*/  IMAD R22, R9, R156, RZ ;  /* 0x0000009c09167224 */ /* 0x000fce00078e02ff */
.L_x_280:
[----:B------:R-:W-:Y:S05]  /*6800*/  BSYNC B1 ;  /* 0x0000000000017941 */ /* 0x000fea0003800000 */
.L_x_279:
[----:B------:R-:W-:Y:S01]  /*6810*/  ISETP.LT.OR P4, PT, R3, 0x71, !P0 ;  /* 0x000000710300780c */ /* 0x000fe20004781670 */
[----:B------:R-:W-:Y:S01]  /*6820*/  @!P1 IMAD R81, R81, R155, R22 ;  /* 0x0000009b51519224 */ /* 0x000fe200078e0216 */
[----:B------:R-:W-:Y:S01]  /*6830*/  BSSY B1, `(.L_x_281) ;  /* 0x000000a000017945 */ /* 0x000fe20003800000 */
[C---:B------:R-:W-:Y:S02]  /*6840*/  ISETP.LT.OR P3, PT, R3.reuse, 0x72, !P0 ;  /* 0x000000720300780c */ /* 0x040fe40004761670 */
        /* <DEDUP_REMOVED lines=8> */
.L_x_282:
[----:B------:R-:W-:Y:S05]  /*68d0*/  BSYNC B1 ;  /* 0x0000000000017941 */ /* 0x000fea0003800000 */
.L_x_281:
[----:B0-----:R-:W-:Y:S01]  /*68e0*/  @!P4 IMAD R9, R82, R155, R22 ;  /* 0x0000009b5209c224 */ /* 0x001fe200078e0216 */
[----:B------:R-:W-:Y:S04]  /*68f0*/  BSSY B1, `(.L_x_283) ;  /* 0x0000006000017945 */ /* 0x000fe80003800000 */
[----:B------:R0:W-:Y:S01]  /*6900*/  @!P4 STG.E.U8 desc[UR36][R10.64+0x70], R9 ;  /* 0x000070090a00c986 */ /* 0x0001e2000c101124 */
[----:B------:R-:W-:Y:S05]  /*6910*/  @P3 BRA `(.L_x_284) ;  /* 0x00000000000c3947 */ /* 0x000fea0003800000 */
[----:B--2---:R-:W0:Y:S02]  /*6920*/  LDG.E.U8 R157, desc[UR36][R12.64+0x71] ;  /* 0x000071240c9d7981 */ /* 0x004e24000c1e1100 */
[----:B0-----:R-:W-:-:S05]  /*6930*/  PRMT R9, R157, 0x8880, RZ ;  /* 0x000088809d097816 */ /* 0x001fca00000000ff */
[----:B------:R-:W-:-:S07]  /*6940*/  IMAD R22, R9, R156, RZ ;  /* 0x0000009c09167224 */ /* 0x000fce00078e02ff */
.L_x_284:
[----:B------:R-:W-:Y:S05]  /*6950*/  BSYNC B1 ;  /* 0x0000000000017941 */ /* 0x000fea0003800000 */
.L_x_283:
[----:B------:R-:W-:Y:S01]  /*6960*/  @!P3 IMAD R83, R83, R155, R22 ;  /* 0x0000009b5353b224 */ /* 0x000fe200078e0216 */
[----:B------:R-:W-:Y:S04]  /*6970*/  BSSY B1, `(.L_x_285) ;  /* 0x0000006000017945 */ /* 0x000fe80003800000 */
[----:B------:R0:W-:Y:S01]  /*6980*/  @!P3 STG.E.U8 desc[UR36][R10.64+0x71], R83 ;  /* 0x000071530a00b986 */ /* 0x0001e2000c101124 */
[----:B------:R-:W-:Y:S05]  /*6990*/  @P1 BRA `(.L_x_286) ;  /* 0x00000000000c1947 */ /* 0x000fea0003800000 */
[----:B--2---:R-:W0:Y:S02]  /*69a0*/  LDG.E.U8 R157, desc[UR36][R4.64+0x78] ;  /* 0x00007824049d7981 */ /* 0x004e24000c1e1100 */
[----:B0-----:R-:W-:-:S05]  /*69b0*/  PRMT R9, R157, 0x8880, RZ ;  /* 0x000088809d097816 */ /* 0x001fca00000000ff */
[----:B------:R-:W-:-:S07]  /*69c0*/  IMAD R22, R9, R156, RZ ;  /* 0x0000009c09167224 */ /* 0x000fce00078e02ff */
.L_x_286:
[----:B------:R-:W-:Y:S05]  /*69d0*/  BSYNC B1 ;  /* 0x0000000000017941 */ /* 0x000fea0003800000 */
.L_x_285:
[----:B0-----:R-:W-:Y:S01]  /*69e0*/  @!P1 IMAD R9, R84, R155, R22 ;  /* 0x0000009b54099224 */ /* 0x001fe200078e0216 */
[----:B------:R-:W-:Y:S04]  /*69f0*/  BSSY B1, `(.L_x_287) ;  /* 0x0000006000017945 */ /* 0x000fe80003800000 */
[----:B------:R0:W-:Y:S01]  /*6a00*/  @!P1 STG.E.U8 desc[UR36][R6.64+0x78], R9 ;  /* 0x0000780906009986 */ /* 0x0001e2000c101124 */
[----:B------:R-:W-:Y:S05]  /*6a10*/  @P2 BRA `(.L_x_288) ;  /* 0x00000000000c2947 */ /* 0x000fea0003800000 */
[----:B--2---:R-:W0:Y:S02]  /*6a20*/  LDG.E.U8 R157, desc[UR36][R4.64+0x79] ;  /* 0x00007924049d7981 */ /* 0x004e24000c1e1100 */
[----:B0-----:R-:W-:-:S05]  /*6a30*/  PRMT R9, R157, 0x8880, RZ ;  /* 0x000088809d097816 */ /* 0x001fca00000000ff */
[----:B------:R-:W-:-:S07]  /*6a40*/  IMAD R22, R9, R156, RZ ;  /* 0x0000009c09167224 */ /* 0x000fce00078e02ff */
.L_x_288:
[----:B------:R-:W-:Y:S05]  /*6a50*/  BSYNC B1 ;  /* 0x0000000000017941 */ /* 0x000fea0003800000 */
.L_x_287:
[----:B------:R-:W-:Y:S01]  /*6a60*/  @!P2 IMAD R85, R85, R155, R22 ;  /* 0x0000009b5555a224 */ /* 0x000fe200078e0216 */
[----:B------:R-:W-:Y:S04]  /*6a70*/  BSSY B1, `(.L_x_289) ;  /* 0x0000006000017945 */ /* 0x000fe80003800000 */
[----:B------:R0:W-:Y:S01]  /*6a80*/  @!P2 STG.E.U8 desc[UR36][R6.64+0x79], R85 ;  /* 0x000079550600a986 */ /* 0x0001e2000c101124 */
[----:B------:R-:W-:Y:S05]  /*6a90*/  @P5 BRA `(.L_x_290) ;  /* 0x00000000000c5947 */ /* 0x000fea0003800000 */
[----:B--2---:R-:W2:Y:S02]  /*6aa0*/  LDG.E.U8 R157, desc[UR36][R12.64+0x78] ;  /* 0x000078240c9d7981 */ /* 0x004ea4000c1e1100 */
[----:B--2---:R-:W-:-:S05]  /*6ab0*/  PRMT R5, R157, 0x8880, RZ ;  /* 0x000088809d057816 */ /* 0x004fca00000000ff */
[----:B------:R-:W-:-:S07]  /*6ac0*/  IMAD R22, R5, R156, RZ ;  /* 0x0000009c05167224 */ /* 0x000fce00078e02ff */
.L_x_290:
[----:B------:R-:W-:Y:S05]  /*6ad0*/  BSYNC B1 ;  /* 0x0000000000017941 */ /* 0x000fea0003800000 */
.L_x_289:
[----:B------:R-:W-:Y:S01]  /*6ae0*/  @!P5 IMAD R5, R86, R155, R22 ;  /* 0x0000009b5605d224 */ /* 0x000fe200078e0216 */
[----:B------:R-:W-:Y:S01]  /*6af0*/  ISETP.LT.OR P0, PT, R3, 0x7a, !P0 ;  /* 0x0000007a0300780c */ /* 0x000fe20004701670 */
[----:B------:R-:W-:Y:S03]  /*6b00*/  BSSY B1, `(.L_x_291) ;  /* 0x0000006000017945 */ /* 0x000fe60003800000 */
[----:B------:R0:W-:Y:S09]  /*6b10*/  @!P5 STG.E.U8 desc[UR36][R10.64+0x78], R5 ;  /* 0x000078050a00d986 */ /* 0x0001f2000c101124 */
[----:B------:R-:W-:Y:S05]  /*6b20*/  @P0 BRA `(.L_x_292) ;  /* 0x00000000000c0947 */ /* 0x000fea0003800000 */
[----:B--2---:R-:W2:Y:S02]  /*6b30*/  LDG.E.U8 R157, desc[UR36][R12.64+0x79] ;  /* 0x000079240c9d7981 */ /* 0x004ea4000c1e1100 */
[----:B--2---:R-:W-:-:S05]  /*6b40*/  PRMT R3, R157, 0x8880, RZ ;  /* 0x000088809d037816 */ /* 0x004fca00000000ff */
[----:B------:R-:W-:-:S07]  /*6b50*/  IMAD R22, R3, R156, RZ ;  /* 0x0000009c03167224 */ /* 0x000fce00078e02ff */
.L_x_292:
[----:B------:R-:W-:Y:S05]  /*6b60*/  BSYNC B1 ;  /* 0x0000000000017941 */ /* 0x000fea0003800000 */
.L_x_291:
[----:B------:R-:W-:Y:S01]  /*6b70*/  IMAD R87, R87, R155, R22 ;  /* 0x0000009b57577224 */ /* 0x000fe200078e0216 */
[----:B------:R-:W-:Y:S06]  /*6b80*/  @P0 BRA `(.L_x_293) ;  /* 0x0000001800180947 */ /* 0x000fec0003800000 */
[----:B------:R0:W-:Y:S01]  /*6b90*/  STG.E.U8 desc[UR36][R10.64+0x79], R87 ;  /* 0x000079570a007986 */ /* 0x0001e2000c101124 */
[----:B------:R-:W-:Y:S05]  /*6ba0*/  BRA `(.L_x_293) ;  /* 0x0000001800107947 */ /* 0x000fea0003800000 */
.L_x_36:
[C---:B------:R-:W-:Y:S02]  /*6bb0*/  ISETP.GE.AND P2, PT, R0.reuse, 0x1, PT ;  /* 0x000000010000780c */ /* 0x040fe40003f46270 */
[----:B------:R-:W-:Y:S02]  /*6bc0*/  ISETP.GE.AND P0, PT, R0, 0x9, PT ;  /* 0x000000090000780c */ /* 0x000fe40003f06270 */
[C---:B------:R-:W-:Y:S02]  /*6bd0*/  ISETP.LT.OR P3, PT, R3.reuse, 0x1, !P2 ;  /* 0x000000010300780c */ /* 0x040fe40005761670 */
[C---:B------:R-:W-:Y:S02]  /*6be0*/  ISETP.LT.OR P5, PT, R3.reuse, 0x2, !P2 ;  /* 0x000000020300780c */ /* 0x040fe400057a1670 */
[C---:B------:R-:W-:Y:S02]  /*6bf0*/  ISETP.LT.OR P1, PT, R3.reuse, 0x1, !P0 ;  /* 0x000000010300780c */ /* 0x040fe40004721670 */
[----:B------:R-:W-:-:S07]  /*6c00*/  ISETP.LT.OR P4, PT, R3, 0x2, !P0 ;  /* 0x000000020300780c */ /* 0x000fce0004781670 */
[-C--:B------:R-:W-:Y:S02]  /*6c10*/  @!P3 IMAD R5, R88, R155.reuse, RZ ;  /* 0x0000009b5805b224 */ /* 0x080fe400078e02ff */
[-C--:B------:R-:W-:Y:S02]  /*6c20*/  @!P5 IMAD R89, R89, R155.reuse, RZ ;  /* 0x0000009b5959d224 */ /* 0x080fe400078e02ff */
[-C--:B------:R-:W-:Y:S01]  /*6c30*/  @!P1 IMAD R13, R90, R155.reuse, RZ ;  /* 0x0000009b5a0d9224 */ /* 0x080fe200078e02ff */
[----:B------:R0:W-:Y:S01]  /*6c40*/  @!P3 STG.E.U8 desc[UR36][R160.64], R5 ;  /* 0x00000005a000b986 */ /* 0x0001e2000c101124 */
[----:B------:R-:W-:Y:S01]  /*6c50*/  ISETP.LT.OR P3, PT, R3, 0x9, !P2 ;  /* 0x000000090300780c */ /* 0x000fe20005761670 */
[----:B------:R-:W-:Y:S02]  /*6c60*/  @!P4 IMAD R91, R91, R155, RZ ;  /* 0x0000009b5b5bc224 */ /* 0x000fe400078e02ff */
[----:B------:R-:W-:Y:S01]  /*6c70*/  @!P5 STG.E.U8 desc[UR36][R160.64+0x1], R89 ;  /* 0x00000159a000d986 */ /* 0x000fe2000c101124 */
[----:B------:R-:W-:-:S03]  /*6c80*/  ISETP.LT.OR P5, PT, R3, 0xa, !P2 ;  /* 0x0000000a0300780c */ /* 0x000fc600057a1670 */
[----:B------:R1:W-:Y:S01]  /*6c90*/  @!P1 STG.E.U8 desc[UR36][R8.64], R13 ;  /* 0x0000000d08009986 */ /* 0x0003e2000c101124 */
[----:B------:R-:W-:-:S03]  /*6ca0*/  ISETP.LT.OR P1, PT, R3, 0x9, !P0 ;  /* 0x000000090300780c */ /* 0x000fc60004721670 */
[----:B------:R-:W-:Y:S01]  /*6cb0*/  @!P4 STG.E.U8 desc[UR36][R8.64+0x1], R91 ;  /* 0x0000015b0800c986 */ /* 0x000fe2000c101124 */
[----:B------:R-:W-:Y:S01]  /*6cc0*/  ISETP.LT.OR P4, PT, R3, 0xa, !P0 ;  /* 0x0000000a0300780c */ /* 0x000fe20004781670 */
[----:B------:R-:W-:-:S04]  /*6cd0*/  @!P3 IMAD R15, R92, R155, RZ ;  /* 0x0000009b5c0fb224 */ /* 0x000fc800078e02ff */
[-C--:B------:R-:W-:Y:S01]  /*6ce0*/  @!P5 IMAD R93, R93, R155.reuse, RZ ;  /* 0x0000009b5d5dd224 */ /* 0x080fe200078e02ff */
[----:B------:R3:W-:Y:S01]  /*6cf0*/  @!P3 STG.E.U8 desc[UR36][R160.64+0x8], R15 ;  /* 0x0000080fa000b986 */ /* 0x0007e2000c101124 */
[C---:B------:R-:W-:Y:S02]  /*6d00*/  ISETP.LT.OR P3, PT, R3.reuse, 0x11, !P2 ;  /* 0x000000110300780c */ /* 0x040fe40005761670 */
[-C--:B0-----:R-:W-:Y:S01]  /*6d10*/  @!P1 IMAD R5, R94, R155.reuse, RZ ;  /* 0x0000009b5e059224 */ /* 0x081fe200078e02ff */
[----:B------:R-:W-:Y:S01]  /*6d20*/  @!P5 STG.E.U8 desc[UR36][R160.64+0x9], R93 ;  /* 0x0000095da000d986 */ /* 0x000fe2000c101124 */
[----:B------:R-:W-:Y:S02]  /*6d30*/  ISETP.LT.OR P5, PT, R3, 0x12, !P2 ;  /* 0x000000120300780c */ /* 0x000fe400057a1670 */
[----:B------:R-:W-:Y:S01]  /*6d40*/  @!P4 IMAD R95, R95, R155, RZ ;  /* 0x0000009b5f5fc224 */ /* 0x000fe200078e02ff */
[----:B------:R0:W-:Y:S01]  /*6d50*/  @!P1 STG.E.U8 desc[UR36][R8.64+0x8], R5 ;  /* 0x0000080508009986 */ /* 0x0001e2000c101124 */
[----:B------:R-:W-:-:S03]  /*6d60*/  ISETP.LT.OR P1, PT, R3, 0x11, !P0 ;  /* 0x000000110300780c */ /* 0x000fc60004721670 */
[----:B------:R-:W-:Y:S01]  /*6d70*/  @!P4 STG.E.U8 desc[UR36][R8.64+0x9], R95 ;  /* 0x0000095f0800c986 */ /* 0x000fe2000c101124 */
[----:B------:R-:W-:Y:S01]  /*6d80*/  ISETP.LT.OR P4, PT, R3, 0x12, !P0 ;  /* 0x000000120300780c */ /* 0x000fe20004781670 */
[----:B-1----:R-:W-:-:S04]  /*6d90*/  @!P3 IMAD R13, R96, R155, RZ ;  /* 0x0000009b600db224 */ /* 0x002fc800078e02ff */
[-C--:B------:R-:W-:Y:S01]  /*6da0*/  @!P5 IMAD R97, R97, R155.reuse, RZ ;  /* 0x0000009b6161d224 */ /* 0x080fe200078e02ff */
[----:B------:R1:W-:Y:S01]  /*6db0*/  @!P3 STG.E.U8 desc[UR36][R160.64+0x10], R13 ;  /* 0x0000100da000b986 */ /* 0x0003e2000c101124 */
[C---:B------:R-:W-:Y:S02]  /*6dc0*/  ISETP.LT.OR P3, PT, R3.reuse, 0x19, !P2 ;  /* 0x000000190300780c */ /* 0x040fe40005761670 */
[-C--:B---3--:R-:W-:Y:S01]  /*6dd0*/  @!P1 IMAD R15, R98, R155.reuse, RZ ;  /* 0x0000009b620f9224 */ /* 0x088fe200078e02ff */
[----:B------:R-:W-:Y:S01]  /*6de0*/  @!P5 STG.E.U8 desc[UR36][R160.64+0x11], R97 ;  /* 0x00001161a000d986 */ /* 0x000fe2000c101124 */
[----:B------:R-:W-:Y:S02]  /*6df0*/  ISETP.LT.OR P5, PT, R3, 0x1a, !P2 ;  /* 0x0000001a0300780c */ /* 0x000fe400057a1670 */
[----:B------:R-:W-:Y:S01]  /*6e00*/  @!P4 IMAD R99, R99, R155, RZ ;  /* 0x0000009b6363c224 */ /* 0x000fe200078e02ff */
[----:B------:R3:W-:Y:S01]  /*6e10*/  @!P1 STG.E.U8 desc[UR36][R8.64+0x10], R15 ;  /* 0x0000100f08009986 */ /* 0x0007e2000c101124 */
[----:B------:R-:W-:-:S03]  /*6e20*/  ISETP.LT.OR P1, PT, R3, 0x19, !P0 ;  /* 0x000000190300780c */ /* 0x000fc60004721670 */
[----:B------:R-:W-:Y:S01]  /*6e30*/  @!P4 STG.E.U8 desc[UR36][R8.64+0x11], R99 ;  /* 0x000011630800c986 */ /* 0x000fe2000c101124 */
[----:B------:R-:W-:Y:S01]  /*6e40*/  ISETP.LT.OR P4, PT, R3, 0x1a, !P0 ;  /* 0x0000001a0300780c */ /* 0x000fe20004781670 */
[----:B0-----:R-:W-:-:S04]  /*6e50*/  @!P3 IMAD R5, R100, R155, RZ ;  /* 0x0000009b6405b224 */ /* 0x001fc800078e02ff */
[-C--:B------:R-:W-:Y:S01]  /*6e60*/  @!P5 IMAD R101, R101, R155.reuse, RZ ;  /* 0x0000009b6565d224 */ /* 0x080fe200078e02ff */
[----:B------:R0:W-:Y:S01]  /*6e70*/  @!P3 STG.E.U8 desc[UR36][R160.64+0x18], R5 ;  /* 0x00001805a000b986 */ /* 0x0001e2000c101124 */
[C---:B------:R-:W-:Y:S02]  /*6e80*/  ISETP.LT.OR P3, PT, R3.reuse, 0x21, !P2 ;  /* 0x000000210300780c */ /* 0x040fe40005761670 */
[-C--:B-1----:R-:W-:Y:S01]  /*6e90*/  @!P1 IMAD R13, R102, R155.reuse, RZ ;  /* 0x0000009b660d9224 */ /* 0x082fe200078e02ff */
[----:B------:R-:W-:Y:S01]  /*6ea0*/  @!P5 STG.E.U8 desc[UR36][R160.64+0x19], R101 ;  /* 0x00001965a000d986 */ /* 0x000fe2000c101124 */
[----:B------:R-:W-:Y:S02]  /*6eb0*/  ISETP.LT.OR P5, PT, R3, 0x22, !P2 ;  /* 0x000000220300780c */ /* 0x000fe400057a1670 */
[----:B------:R-:W-:Y:S01]  /*6ec0*/  @!P4 IMAD R103, R103, R155, RZ ;  /* 0x0000009b6767c224 */ /* 0x000fe200078e02ff */
[----:B------:R1:W-:Y:S01]  /*6ed0*/  @!P1 STG.E.U8 desc[UR36][R8.64+0x18], R13 ;  /* 0x0000180d08009986 */ /* 0x0003e2000c101124 */
[----:B------:R-:W-:-:S03]  /*6ee0*/  ISETP.LT.OR P1, PT, R3, 0x21, !P0 ;  /* 0x000000210300780c */ /* 0x000fc60004721670 */
[----:B------:R-:W-:Y:S01]  /*6ef0*/  @!P4 STG.E.U8 desc[UR36][R8.64+0x19], R103 ;  /* 0x000019670800c986 */ /* 0x000fe2000c101124 */
[----:B------:R-:W-:Y:S01]  /*6f00*/  ISETP.LT.OR P4, PT, R3, 0x22, !P0 ;  /* 0x000000220300780c */ /* 0x000fe20004781670 */
[----:B---3--:R-:W-:-:S04]  /*6f10*/  @!P3 IMAD R15, R104, R155, RZ ;  /* 0x0000009b680fb224 */ /* 0x008fc800078e02ff */
        /* <DEDUP_REMOVED lines=128> */
[----:B------:R-:W-:-:S02]  /*7720*/  ISETP.GE.AND P1, PT, R0, 0x81, PT ;  /* 0x000000810000780c */ /* 0x000fc40003f26270 */
[C---:B------:R-:W-:Y:S01]  /*7730*/  ISETP.LT.OR P5, PT, R3.reuse, 0x79, !P0 ;  /* 0x000000790300780c */ /* 0x040fe200047a1670 */
[----:B------:R-:W-:Y:S01]  /*7740*/  @!P4 STG.E.U8 desc[UR36][R8.64+0x71], R147 ;  /* 0x000071930800c986 */ /* 0x000fe2000c101124 */
[C---:B------:R-:W-:Y:S01]  /*7750*/  ISETP.LT.OR P0, PT, R3.reuse, 0x7a, !P0 ;  /* 0x0000007a0300780c */ /* 0x040fe20004701670 */
[----:B0-----:R-:W-:Y:S01]  /*7760*/  @!P3 IMAD R5, R148, R155, RZ ;  /* 0x0000009b9405b224 */ /* 0x001fe200078e02ff */
[----:B------:R-:W-:-:S03]  /*7770*/  ISETP.LT.OR P4, PT, R3, 0x1, !P1 ;  /* 0x000000010300780c */ /* 0x000fc60004f81670 */
[----:B------:R-:W-:Y:S01]  /*7780*/  @!P2 IMAD R149, R149, R155, RZ ;  /* 0x0000009b9595a224 */ /* 0x000fe200078e02ff */
[----:B------:R0:W-:Y:S01]  /*7790*/  @!P3 STG.E.U8 desc[UR36][R160.64+0x78], R5 ;  /* 0x00007805a000b986 */ /* 0x0001e2000c101124 */
[----:B------:R-:W-:-:S03]  /*77a0*/  ISETP.LT.OR P3, PT, R3, 0x2, !P1 ;  /* 0x000000020300780c */ /* 0x000fc60004f61670 */
[----:B------:R-:W-:Y:S01]  /*77b0*/  @!P2 STG.E.U8 desc[UR36][R160.64+0x79], R149 ;  /* 0x00007995a000a986 */ /* 0x000fe2000c101124 */
[-C--:B-1----:R-:W-:Y:S01]  /*77c0*/  @!P5 IMAD R13, R150, R155.reuse, RZ ;  /* 0x0000009b960dd224 */ /* 0x082fe200078e02ff */
[----:B------:R-:W-:Y:S01]  /*77d0*/  ISETP.GE.AND P2, PT, R0, 0x89, PT ;  /* 0x000000890000780c */ /* 0x000fe20003f46270 */
[-C--:B------:R-:W-:Y:S02]  /*77e0*/  @!P0 IMAD R151, R151, R155.reuse, RZ ;  /* 0x0000009b97978224 */ /* 0x080fe400078e02ff */
[----:B---3--:R-:W-:Y:S01]  /*77f0*/  @!P4 IMAD R15, R24, R155, RZ ;  /* 0x0000009b180fc224 */ /* 0x008fe200078e02ff */
[----:B------:R1:W-:Y:S01]  /*7800*/  @!P5 STG.E.U8 desc[UR36][R8.64+0x78], R13 ;  /* 0x0000780d0800d986 */ /* 0x0003e2000c101124 */
[----:B------:R-:W-:-:S03]  /*7810*/  ISETP.LT.OR P5, PT, R3, 0x1, !P2 ;  /* 0x000000010300780c */ /* 0x000fc600057a1670 */
[----:B------:R-:W-:Y:S01]  /*7820*/  @!P3 IMAD R25, R25, R155, RZ ;  /* 0x0000009b1919b224 */ /* 0x000fe200078e02ff */
[----:B------:R-:W-:Y:S01]  /*7830*/  @!P0 STG.E.U8 desc[UR36][R8.64+0x79], R151 ;  /* 0x0000799708008986 */ /* 0x000fe2000c101124 */
[----:B------:R-:W-:-:S03]  /*7840*/  ISETP.LT.OR P0, PT, R3, 0x2, !P2 ;  /* 0x000000020300780c */ /* 0x000fc60005701670 */
[----:B------:R-:W-:Y:S01]  /*7850*/  @!P4 STG.E.U8 desc[UR36][R6.64], R15 ;  /* 0x0000000f0600c986 */ /* 0x000fe2000c101124 */
        /* <DEDUP_REMOVED lines=19> */
[-C--:B------:R-:W-:Y:S01]  /*7990*/  @!P4 IMAD R9, R32, R155.reuse, RZ ;  /* 0x0000009b2009c224 */ /* 0x080fe200078e02ff */
        /* <DEDUP_REMOVED lines=127> */
[----:B-1----:R-:W-:-:S04]  /*8190*/  @!P5 IMAD R13, R74, R155, RZ ;  /* 0x0000009b4a0dd224 */ /* 0x002fc800078e02ff */
        /* <DEDUP_REMOVED lines=12> */
[----:B------:R-:W-:-:S04]  /*8260*/  @!P0 IMAD R9, R78, R155, RZ ;  /* 0x0000009b4e098224 */ /* 0x000fc800078e02ff */
[-C--:B------:R-:W-:Y:S01]  /*8270*/  @!P4 IMAD R79, R79, R155.reuse, RZ ;  /* 0x0000009b4f4fc224 */ /* 0x080fe200078e02ff */
[----:B------:R1:W-:Y:S01]  /*8280*/  @!P0 STG.E.U8 desc[UR36][R10.64+0x68], R9 ;  /* 0x000068090a008986 */ /* 0x0003e2000c101124 */
[----:B------:R-:W-:Y:S02]  /*8290*/  ISETP.LT.OR P0, PT, R3, 0x71, !P2 ;  /* 0x000000710300780c */ /* 0x000fe40005701670 */
[----:B------:R-:W-:Y:S01]  /*82a0*/  @!P3 IMAD R81, R81, R155, RZ ;  /* 0x0000009b5151b224 */ /* 0x000fe200078e02ff */
[----:B------:R3:W-:Y:S01]  /*82b0*/  @!P4 STG.E.U8 desc[UR36][R10.64+0x69], R79 ;  /* 0x0000694f0a00c986 */ /* 0x0007e2000c101124 */
[----:B------:R-:W-:-:S03]  /*82c0*/  ISETP.LT.OR P4, PT, R3, 0x72, !P2 ;  /* 0x000000720300780c */ /* 0x000fc60005781670 */
[----:B------:R3:W-:Y:S01]  /*82d0*/  @!P3 STG.E.U8 desc[UR36][R6.64+0x71], R81 ;  /* 0x000071510600b986 */ /* 0x0007e2000c101124 */
[C---:B------:R-:W-:Y:S02]  /*82e0*/  ISETP.LT.OR P3, PT, R3.reuse, 0x79, !P1 ;  /* 0x000000790300780c */ /* 0x040fe40004f61670 */
[C---:B------:R-:W-:Y:S01]  /*82f0*/  ISETP.LT.OR P1, PT, R3.reuse, 0x7a, !P1 ;  /* 0x0000007a0300780c */ /* 0x040fe20004f21670 */
[----:B------:R3:W-:Y:S01]  /*8300*/  @!P5 STG.E.U8 desc[UR36][R6.64+0x70], R13 ;  /* 0x0000700d0600d986 */ /* 0x0007e2000c101124 */
[C---:B------:R-:W-:Y:S02]  /*8310*/  ISETP.LT.OR P5, PT, R3.reuse, 0x79, !P2 ;  /* 0x000000790300780c */ /* 0x040fe400057a1670 */
[----:B------:R-:W-:Y:S01]  /*8320*/  ISETP.LT.OR P2, PT, R3, 0x7a, !P2 ;  /* 0x0000007a0300780c */ /* 0x000fe20005741670 */
[-C--:B------:R-:W-:Y:S02]  /*8330*/  @!P0 IMAD R3, R82, R155.reuse, RZ ;  /* 0x0000009b52038224 */ /* 0x080fe400078e02ff */
[----:B------:R-:W-:-:S03]  /*8340*/  @!P4 IMAD R83, R83, R155, RZ ;  /* 0x0000009b5353c224 */ /* 0x000fc600078e02ff */
[----:B------:R3:W-:Y:S01]  /*8350*/  @!P0 STG.E.U8 desc[UR36][R10.64+0x70], R3 ;  /* 0x000070030a008986 */ /* 0x0007e2000c101124 */
[-C--:B0-----:R-:W-:Y:S02]  /*8360*/  @!P3 IMAD R5, R84, R155.reuse, RZ ;  /* 0x0000009b5405b224 */ /* 0x081fe400078e02ff */
[-C--:B------:R-:W-:Y:S01]  /*8370*/  @!P1 IMAD R85, R85, R155.reuse, RZ ;  /* 0x0000009b55559224 */ /* 0x080fe200078e02ff */
[----:B------:R3:W-:Y:S01]  /*8380*/  @!P4 STG.E.U8 desc[UR36][R10.64+0x71], R83 ;  /* 0x000071530a00c986 */ /* 0x0007e2000c101124 */
[-C--:B-1----:R-:W-:Y:S02]  /*8390*/  @!P5 IMAD R9, R86, R155.reuse, RZ ;  /* 0x0000009b5609d224 */ /* 0x082fe400078e02ff */
[----:B------:R-:W-:Y:S01]  /*83a0*/  @!P2 IMAD R87, R87, R155, RZ ;  /* 0x0000009b5757a224 */ /* 0x000fe200078e02ff */
[----:B------:R3:W-:Y:S04]  /*83b0*/  @!P3 STG.E.U8 desc[UR36][R6.64+0x78], R5 ;  /* 0x000078050600b986 */ /* 0x0007e8000c101124 */
[----:B------:R3:W-:Y:S04]  /*83c0*/  @!P1 STG.E.U8 desc[UR36][R6.64+0x79], R85 ;  /* 0x0000795506009986 */ /* 0x0007e8000c101124 */
[----:B------:R3:W-:Y:S04]  /*83d0*/  @!P5 STG.E.U8 desc[UR36][R10.64+0x78], R9 ;  /* 0x000078090a00d986 */ /* 0x0007e8000c101124 */
[----:B------:R3:W-:Y:S02]  /*83e0*/  @!P2 STG.E.U8 desc[UR36][R10.64+0x79], R87 ;  /* 0x000079570a00a986 */ /* 0x0007e4000c101124 */
.L_x_293:
[----:B------:R-:W-:Y:S05]  /*83f0*/  BSYNC B0 ;  /* 0x0000000000007941 */ /* 0x000fea0003800000 */
.L_x_35:
[----:B------:R-:W-:Y:S01]  /*8400*/  ULDC UR4, c[0x0][0xc] ;  /* 0x0000030000047ab9 */ /* 0x000fe20000000800 */
[----:B------:R-:W-:Y:S01]  /*8410*/  ULDC UR5, c[0x0][0x10] ;  /* 0x0000040000057ab9 */ /* 0x000fe20000000800 */
[----:B---3--:R-:W3:Y:S01]  /*8420*/  LDC R3, c[0x0][0x14] ;  /* 0x00000500ff037b82 */ /* 0x008ee20000000800 */
[----:B------:R-:W-:Y:S01]  /*8430*/  UIMAD.WIDE.U32 UR4, UR4, UR5, URZ ;  /* 0x00000005040472a5 */ /* 0x000fe2000f8e003f */
[----:B------:R-:W-:Y:S01]  /*8440*/  PRMT R0, RZ, 0x7610, R0 ;  /* 0x00007610ff007816 */ /* 0x000fe20000000000 */
[----:B------:R-:W-:Y:S02]  /*8450*/  IMAD.MOV.U32 R153, RZ, RZ, -0x1 ;  /* 0xffffffffff997424 */ /* 0x000fe400078e00ff */
[----:B------:R-:W-:Y:S02]  /*8460*/  IMAD.MOV.U32 R22, RZ, RZ, -0x1 ;  /* 0xffffffffff167424 */ /* 0x000fe400078e00ff */
[----:B---3--:R-:W-:-:S04]  /*8470*/  IMAD.WIDE.U32 R16, R3, UR4, R16 ;  /* 0x0000000403107c25 */ /* 0x008fc8000f8e0010 */
[----:B------:R-:W-:Y:S01]  /*8480*/  IMAD R3, R3, UR5, RZ ;  /* 0x0000000503037c24 */ /* 0x000fe2000f8e02ff */
[----:B------:R-:W-:Y:S02]  /*8490*/  ULDC.64 UR4, c[0x0][0x650] ;  /* 0x0001940000047ab9 */ /* 0x000fe40000000a00 */
[----:B------:R-:W-:Y:S01]  /*84a0*/  ISETP.GE.U32.AND P0, PT, R16, UR4, PT ;  /* 0x0000000410007c0c */ /* 0x000fe2000bf06070 */
[----:B------:R-:W-:-:S05]  /*84b0*/  IMAD.IADD R17, R17, 0x1, R3 ;  /* 0x0000000111117824 */ /* 0x000fca00078e0203 */
[----:B------:R-:W-:-:S13]  /*84c0*/  ISETP.GE.U32.AND.EX P0, PT, R17, UR5, PT, P0 ;  /* 0x0000000511007c0c */ /* 0x000fda000bf06100 */
[----:B------:R-:W-:Y:S05]  /*84d0*/  @P0 BRA `(.L_x_294) ;  /* 0x0000000400640947 */ /* 0x000fea0003800000 */
[----:B------:R-:W3:Y:S01]  /*84e0*/  S2R R12, SR_CTAID.X ;  /* 0x00000000000c7919 */ /* 0x000ee20000002500 */
[----:B0-----:R-:W0:Y:S01]  /*84f0*/  LDC.64 R10, c[0x0][0x628] ;  /* 0x00018a00ff0a7b82 */ /* 0x001e220000000a00 */
[----:B------:R-:W-:Y:S01]  /*8500*/  ULDC UR4, c[0x0][0x150] ;  /* 0x0000540000047ab9 */ /* 0x000fe20000000800 */
[----:B------:R-:W-:Y:S01]  /*8510*/  IMAD.MOV.U32 R8, RZ, RZ, R16 ;  /* 0x000000ffff087224 */ /* 0x000fe200078e0010 */
[----:B------:R-:W0:Y:S01]  /*8520*/  S2R R24, SR_CTAID.Y ;  /* 0x0000000000187919 */ /* 0x000e220000002600 */
[----:B------:R-:W-:-:S04]  /*8530*/  IMAD.MOV.U32 R9, RZ, RZ, R17 ;  /* 0x000000ffff097224 */ /* 0x000fc800078e0011 */
[----:B------:R-:W1:Y:S08]  /*8540*/  LDC R21, c[0x0][0x144] ;  /* 0x00005100ff157b82 */ /* 0x000e700000000800 */
[----:B------:R-:W1:Y:S08]  /*8550*/  LDC R0, c[0x0][0x630] ;  /* 0x00018c00ff007b82 */ /* 0x000e700000000800 */
[----:B------:R-:W1:Y:S01]  /*8560*/  LDC.64 R14, c[0x0][0x620] ;  /* 0x00018800ff0e7b82 */ /* 0x000e620000000a00 */
[----:B0-----:R-:W-:-:S04]  /*8570*/  ISETP.NE.U32.AND P0, PT, R10, RZ, PT ;  /* 0x000000ff0a00720c */ /* 0x001fc80003f05070 */
[----:B------:R-:W-:Y:S02]  /*8580*/  ISETP.NE.AND.EX P0, PT, R11, RZ, PT, P0 ;  /* 0x000000ff0b00720c */ /* 0x000fe40003f05300 */
[----:B---3--:R-:W-:-:S05]  /*8590*/  I2FP.F32.U32 R3, R12 ;  /* 0x0000000c00037245 */ /* 0x008fca0000201000 */
[----:B------:R-:W-:-:S04]  /*85a0*/  FMUL R3, R3, UR4 ;  /* 0x0000000403037c20 */ /* 0x000fc80008400000 */
[----:B------:R0:W3:Y:S02]  /*85b0*/  F2I.U32.TRUNC.NTZ R20, R3 ;  /* 0x0000000300147305 */ /* 0x0000e4000020f000 */
[----:B------:R-:W-:Y:S05]  /*85c0*/  @!P0 BRA `(.L_x_295) ;  /* 0x0000000000288947 */ /* 0x000fea0003800000 */
[----:B0-----:R-:W0:Y:S02]  /*85d0*/  LDC R3, c[0x0][0x634] ;  /* 0x00018d00ff037b82 */ /* 0x001e240000000800 */
        /* <DEDUP_REMOVED lines=9> */
.L_x_295:
[----:B------:R-:W2:Y:S01]  /*8670*/  LDC.64 R28, c[0x0][0x640] ;  /* 0x00019000ff1c7b82 */ /* 0x000ea20000000a00 */
[-CC-:B-1----:R-:W-:Y:S01]  /*8680*/  SHF.R.U64 R22, R8, R0.reuse, R9.reuse ;  /* 0x0000000008167219 */ /* 0x182fe20000001209 */
[----:B---3--:R-:W-:Y:S01]  /*8690*/  IMAD.MOV R20, RZ, RZ, -R20 ;  /* 0x000000ffff147224 */ /* 0x008fe200078e0a14 */
[----:B------:R-:W-:Y:S01]  /*86a0*/  SHF.R.U32.HI R0, RZ, R0, R9 ;  /* 0x00000000ff007219 */ /* 0x000fe20000011609 */
[----:B------:R-:W-:Y:S01]  /*86b0*/  ULDC UR4, c[0x0][0x154] ;  /* 0x0000550000047ab9 */ /* 0x000fe20000000800 */
[----:B0-----:R-:W-:Y:S01]  /*86c0*/  IADD3 R3, P0, RZ, -R22, RZ ;  /* 0x80000016ff037210 */ /* 0x001fe20007f1e0ff */
[----:B------:R-:W-:Y:S02]  /*86d0*/  IMAD R21, R21, R20, R12 ;  /* 0x0000001415157224 */ /* 0x000fe400078e020c */
[----:B------:R-:W0:Y:S01]  /*86e0*/  LDC R6, c[0x0][0x618] ;  /* 0x00018600ff067b82 */ /* 0x000e220000000800 */
[----:B------:R-:W-:Y:S02]  /*86f0*/  IMAD.MOV.U32 R7, RZ, RZ, 0x1 ;  /* 0x00000001ff077424 */ /* 0x000fe400078e00ff */
[----:B------:R-:W-:-:S04]  /*8700*/  IMAD.X R5, RZ, RZ, ~R0, P0 ;  /* 0x000000ffff057224 */ /* 0x000fc800000e0e00 */
[-C--:B------:R-:W-:Y:S01]  /*8710*/  IMAD R0, R5, R14.reuse, RZ ;  /* 0x0000000e05007224 */ /* 0x080fe200078e02ff */
[----:B------:R-:W1:Y:S01]  /*8720*/  LDC R8, c[0x0][0x608] ;  /* 0x00018200ff087b82 */ /* 0x000e620000000800 */
[----:B------:R-:W-:-:S04]  /*8730*/  IMAD.WIDE.U32 R4, R3, R14, R16 ;  /* 0x0000000e03047225 */ /* 0x000fc800078e0010 */
[----:B------:R-:W-:Y:S01]  /*8740*/  IMAD R3, R3, R15, R0 ;  /* 0x0000000f03037224 */ /* 0x000fe200078e0200 */
[----:B------:R-:W-:Y:S02]  /*8750*/  I2FP.F32.U32 R0, R24 ;  /* 0x0000001800007245 */ /* 0x000fe40000201000 */
[----:B------:R-:W3:Y:S01]  /*8760*/  LDC R26, c[0x0][0x658] ;  /* 0x00019600ff1a7b82 */ /* 0x000ee20000000800 */
[----:B------:R-:W-:Y:S01]  /*8770*/  IMAD.IADD R3, R5, 0x1, R3 ;  /* 0x0000000105037824 */ /* 0x000fe200078e0203 */
[----:B--2---:R-:W-:Y:S01]  /*8780*/  ISETP.NE.U32.AND P0, PT, R28, RZ, PT ;  /* 0x000000ff1c00720c */ /* 0x004fe20003f05070 */
[----:B------:R-:W-:Y:S01]  /*8790*/  FMUL R0, R0, UR4 ;  /* 0x0000000400007c20 */ /* 0x000fe20008400000 */
[----:B------:R-:W-:Y:S02]  /*87a0*/  IMAD.MOV.U32 R5, RZ, RZ, -0x1 ;  /* 0xffffffffff057424 */ /* 0x000fe400078e00ff */
[----:B------:R-:W-:Y:S01]  /*87b0*/  ISETP.NE.AND.EX P0, PT, R29, RZ, PT, P0 ;  /* 0x000000ff1d00720c */ /* 0x000fe20003f05300 */
[----:B------:R2:W2:Y:S01]  /*87c0*/  F2I.U32.TRUNC.NTZ R13, R0 ;  /* 0x00000000000d7305 */ /* 0x0004a2000020f000 */
[----:B------:R-:W2:Y:S01]  /*87d0*/  LDC R15, c[0x0][0x148] ;  /* 0x00005200ff0f7b82 */ /* 0x000ea20000000800 */
[----:B0-----:R-:W-:-:S02]  /*87e0*/  SHF.R.U64 R12, R4, R6, R3 ;  /* 0x00000006040c7219 */ /* 0x001fc40000001203 */
[----:B------:R-:W-:-:S05]  /*87f0*/  SHF.R.U32.HI R3, RZ, R6, R3 ;  /* 0x00000006ff037219 */ /* 0x000fca0000011603 */
[----:B------:R-:W0:Y:S01]  /*8800*/  LDC R20, c[0x0][0x600] ;  /* 0x00018000ff147b82 */ /* 0x000e220000000800 */
[-CC-:B-1----:R-:W-:Y:S02]  /*8810*/  SHF.R.U64 R10, R12, R8.reuse, R3.reuse ;  /* 0x000000080c0a7219 */ /* 0x182fe40000001203 */
[----:B------:R-:W-:-:S05]  /*8820*/  SHF.R.U32.HI R3, RZ, R8, R3 ;  /* 0x00000008ff037219 */ /* 0x000fca0000011603 */
[----:B------:R-:W1:Y:S01]  /*8830*/  LDC R27, c[0x0][0x648] ;  /* 0x00019200ff1b7b82 */ /* 0x000e620000000800 */
[-C--:B---3--:R-:W-:Y:S02]  /*8840*/  SHF.L.U32 R4, R5, R26.reuse, RZ ;  /* 0x0000001a05047219 */ /* 0x088fe400000006ff */
[--C-:B------:R-:W-:Y:S02]  /*8850*/  SHF.R.U64 R14, R10, R26, R3.reuse ;  /* 0x0000001a0a0e7219 */ /* 0x100fe40000001203 */
[----:B------:R-:W-:Y:S02]  /*8860*/  LOP3.LUT R25, RZ, R4, RZ, 0x33, !PT ;  /* 0x00000004ff197212 */ /* 0x000fe400078e33ff */
[-C--:B------:R-:W-:Y:S01]  /*8870*/  SHF.R.U32.HI R5, RZ, R26.reuse, R3 ;  /* 0x0000001aff057219 */ /* 0x080fe20000011603 */
[----:B------:R-:W3:Y:S01]  /*8880*/  LDC R30, c[0x0][0x638] ;  /* 0x00018e00ff1e7b82 */ /* 0x000ee20000000800 */
[----:B------:R-:W-:Y:S01]  /*8890*/  SHF.L.U32 R154, R7, R26, RZ ;  /* 0x0000001a079a7219 */ /* 0x000fe200000006ff */
[----:B------:R-:W-:-:S06]  /*88a0*/  IMAD.MOV.U32 R4, RZ, RZ, R14 ;  /* 0x000000ffff047224 */ /* 0x000fcc00078e000e */
[----:B------:R-:W0:Y:S01]  /*88b0*/  LDC R31, c[0x0][0x610] ;  /* 0x00018400ff1f7b82 */ /* 0x000e220000000800 */
        /* <DEDUP_REMOVED lines=11> */
.L_x_296:
[----:B------:R-:W-:Y:S01]  /*8970*/  ISETP.NE.AND P0, PT, R2, 0x1, PT ;  /* 0x000000010200780c */ /* 0x000fe20003f05270 */
[----:B0-----:R-:W-:Y:S01]  /*8980*/  VIADD R7, R20, 0xffffffff ;  /* 0xffffffff14077836 */ /* 0x001fe20000000000 */
[----:B-12---:R-:W-:Y:S01]  /*8990*/  SHF.R.U64 R0, R4, R27, R5 ;  /* 0x0000001b04007219 */ /* 0x006fe20000001205 */
[----:B------:R-:W-:Y:S01]  /*89a0*/  IMAD.MOV R13, RZ, RZ, -R13 ;  /* 0x000000ffff0d7224 */ /* 0x000fe200078e0a0d */
[----:B------:R-:W-:Y:S01]  /*89b0*/  LOP3.LUT R5, R10, R25, RZ, 0xc0, !PT ;  /* 0x000000190a057212 */ /* 0x000fe200078ec0ff */
[----:B------:R-:W-:Y:S02]  /*89c0*/  IMAD.MOV.U32 R4, RZ, RZ, 0x1 ;  /* 0x00000001ff047424 */ /* 0x000fe400078e00ff */
[----:B------:R-:W-:Y:S02]  /*89d0*/  IMAD.MOV R3, RZ, RZ, -R0 ;  /* 0x000000ffff037224 */ /* 0x000fe400078e0a00 */
[----:B------:R-:W-:Y:S01]  /*89e0*/  IMAD R154, R154, R0, R5 ;  /* 0x000000009a9a7224 */ /* 0x000fe200078e0205 */
[----:B------:R-:W-:Y:S01]  /*89f0*/  LOP3.LUT R5, R12, R7, RZ, 0xc0, !PT ;  /* 0x000000070c057212 */ /* 0x000fe200078ec0ff */
[----:B---3--:R-:W-:-:S02]  /*8a00*/  IMAD R0, R3, R30, R14 ;  /* 0x0000001e03007224 */ /* 0x008fc400078e020e */
[----:B------:R-:W-:Y:S02]  /*8a10*/  @P0 IMAD R21, R15, R13, R24 ;  /* 0x0000000d0f150224 */ /* 0x000fe400078e0218 */
[----:B------:R-:W-:Y:S01]  /*8a20*/  IMAD R3, R0, R20, R5 ;  /* 0x0000001400037224 */ /* 0x000fe200078e0205 */
[----:B------:R-:W-:Y:S01]  /*8a30*/  PRMT R0, R4, 0x7610, R0 ;  /* 0x0000761004007816 */ /* 0x000fe20000000000 */
[----:B------:R-:W-:-:S05]  /*8a40*/  IMAD R154, R154, R31, R21 ;  /* 0x0000001f9a9a7224 */ /* 0x000fca00078e0215 */
[----:B------:R-:W-:Y:S02]  /*8a50*/  SEL R153, R3, R154, !P0 ;  /* 0x0000009a03997207 */ /* 0x000fe40004000000 */
[----:B------:R-:W-:-:S07]  /*8a60*/  SEL R154, R154, R3, !P0 ;  /* 0x000000039a9a7207 */ /* 0x000fce0004000000 */
.L_x_294:
[----:B------:R-:W-:-:S13]  /*8a70*/  LOP3.LUT P0, RZ, R0, 0xff, RZ, 0xc0, !PT ;  /* 0x000000ff00ff7812 */ /* 0x000fda000780c0ff */
[----:B------:R-:W-:Y:S05]  /*8a80*/  @P0 BRA `(.L_x_297) ;  /* 0xffffff8800540947 */ /* 0x000fea000383ffff */
[----:B------:R-:W-:Y:S05]  /*8a90*/  EXIT ;  /* 0x000000000000794d */ /* 0x000fea0003800000 */
.L_x_8:
[----:B0-----:R-:W-:Y:S01]  /*8aa0*/  ULDC.64 UR4, c[0x0][0x650] ;  /* 0x0001940000047ab9 */ /* 0x001fe20000000a00 */
        /* <DEDUP_REMOVED lines=25> */
.L_x_299:
[----:B------:R-:W0:Y:S01]  /*8c40*/  LDC.64 R28, c[0x0][0x640] ;  /* 0x00019000ff1c7b82 */ /* 0x000e220000000a00 */
[-CC-:B------:R-:W-:Y:S01]  /*8c50*/  SHF.R.U64 R22, R12, R6.reuse, R13.reuse ;  /* 0x000000060c167219 */ /* 0x180fe2000000120d */
[----:B------:R-:W-:Y:S01]  /*8c60*/  IMAD.MOV.U32 R30, RZ, RZ, 0x1 ;  /* 0x00000001ff1e7424 */ /* 0x000fe200078e00ff */
[----:B------:R-:W-:Y:S02]  /*8c70*/  SHF.R.U32.HI R6, RZ, R6, R13 ;  /* 0x00000006ff067219 */ /* 0x000fe4000001160d */
        /* <DEDUP_REMOVED lines=8> */
[----:B------:R-:W-:Y:S01]  /*8d00*/  IMAD.IADD R9, R9, 0x1, R11 ;  /* 0x0000000109097824 */ /* 0x000fe200078e020b */
[----:B0-----:R-:W-:-:S04]  /*8d10*/  ISETP.NE.U32.AND P0, PT, R28, RZ, PT ;  /* 0x000000ff1c00720c */ /* 0x001fc80003f05070 */
[----:B------:R-:W-:Y:S02]  /*8d20*/  ISETP.NE.AND.EX P0, PT, R29, RZ, PT, P0 ;  /* 0x000000ff1d00720c */ /* 0x000fe40003f05300 */
[----:B------:R-:W0:Y:S01]  /*8d30*/  LDC R20, c[0x0][0x600] ;  /* 0x00018000ff147b82 */ /* 0x000e220000000800 */
[-CC-:B-1----:R-:W-:Y:S01]  /*8d40*/  SHF.R.U64 R14, R8, R10.reuse, R9.reuse ;  /* 0x0000000a080e7219 */ /* 0x182fe20000001209 */
[----:B------:R-:W-:Y:S01]  /*8d50*/  IMAD.MOV.U32 R8, RZ, RZ, -0x1 ;  /* 0xffffffffff087424 */ /* 0x000fe200078e00ff */
[----:B------:R-:W-:-:S05]  /*8d60*/  SHF.R.U32.HI R9, RZ, R10, R9 ;  /* 0x0000000aff097219 */ /* 0x000fca0000011609 */
[----:B------:R-:W1:Y:S01]  /*8d70*/  LDC R26, c[0x0][0x648] ;  /* 0x00019200ff1a7b82 */ /* 0x000e620000000800 */
[-CC-:B--2---:R-:W-:Y:S02]  /*8d80*/  SHF.R.U64 R21, R14, R12.reuse, R9.reuse ;  /* 0x0000000c0e157219 */ /* 0x184fe40000001209 */
[----:B------:R-:W-:-:S05]  /*8d90*/  SHF.R.U32.HI R6, RZ, R12, R9 ;  /* 0x0000000cff067219 */ /* 0x000fca0000011609 */
[----:B------:R-:W2:Y:S01]  /*8da0*/  LDC R27, c[0x0][0x638] ;  /* 0x00018e00ff1b7b82 */ /* 0x000ea20000000800 */
[-C--:B---3--:R-:W-:Y:S02]  /*8db0*/  SHF.L.U32 R8, R8, R25.reuse, RZ ;  /* 0x0000001908087219 */ /* 0x088fe400000006ff */
[-CC-:B------:R-:W-:Y:S02]  /*8dc0*/  SHF.R.U64 R23, R21, R25.reuse, R6.reuse ;  /* 0x0000001915177219 */ /* 0x180fe40000001206 */
[----:B------:R-:W-:Y:S02]  /*8dd0*/  LOP3.LUT R32, RZ, R8, RZ, 0x33, !PT ;  /* 0x00000008ff207212 */ /* 0x000fe400078e33ff */
[----:B------:R-:W-:Y:S01]  /*8de0*/  SHF.R.U32.HI R9, RZ, R25, R6 ;  /* 0x00000019ff097219 */ /* 0x000fe20000011606 */
[----:B------:R-:W3:Y:S01]  /*8df0*/  LDC R31, c[0x0][0x610] ;  /* 0x00018400ff1f7b82 */ /* 0x000ee20000000800 */
[----:B------:R-:W-:Y:S01]  /*8e00*/  IMAD.MOV.U32 R8, RZ, RZ, R23 ;  /* 0x000000ffff087224 */ /* 0x000fe200078e0017 */
[----:B------:R-:W-:Y:S06]  /*8e10*/  @!P0 BRA `(.L_x_300) ;  /* 0x0000000000288947 */ /* 0x000fec0003800000 */
        /* <DEDUP_REMOVED lines=10> */
.L_x_300:
[----:B------:R-:W-:Y:S02]  /*8ec0*/  ISETP.NE.AND P0, PT, R2, 0x1, PT ;  /* 0x000000010200780c */ /* 0x000fe40003f05270 */
[----:B-1----:R-:W-:Y:S01]  /*8ed0*/  SHF.R.U64 R6, R8, R26, R9 ;  /* 0x0000001a08067219 */ /* 0x002fe20000001209 */
[----:B0-----:R-:W-:Y:S01]  /*8ee0*/  VIADD R9, R20, 0xffffffff ;  /* 0xffffffff14097836 */ /* 0x001fe20000000000 */
[----:B------:R-:W-:Y:S02]  /*8ef0*/  SHF.L.U32 R30, R30, R25, RZ ;  /* 0x000000191e1e7219 */ /* 0x000fe400000006ff */
[----:B------:R-:W-:Y:S01]  /*8f00*/  LOP3.LUT R5, R21, R32, RZ, 0xc0, !PT ;  /* 0x0000002015057212 */ /* 0x000fe200078ec0ff */
[----:B------:R-:W-:-:S04]  /*8f10*/  IMAD.MOV R8, RZ, RZ, -R6 ;  /* 0x000000ffff087224 */ /* 0x000fc800078e0a06 */
[----:B------:R-:W-:Y:S01]  /*8f20*/  IMAD R6, R30, R6, R5 ;  /* 0x000000061e067224 */ /* 0x000fe200078e0205 */
[----:B------:R-:W-:Y:S01]  /*8f30*/  LOP3.LUT R5, R14, R9, RZ, 0xc0, !PT ;  /* 0x000000090e057212 */ /* 0x000fe200078ec0ff */
[----:B------:R-:W-:Y:S02]  /*8f40*/  @P0 IMAD R3, R7, R24, R4 ;  /* 0x0000001807030224 */ /* 0x000fe400078e0204 */
[----:B--2---:R-:W-:Y:S02]  /*8f50*/  IMAD R4, R8, R27, R23 ;  /* 0x0000001b08047224 */ /* 0x004fe400078e0217 */
[----:B---3--:R-:W-:Y:S02]  /*8f60*/  IMAD R3, R6, R31, R3 ;  /* 0x0000001f06037224 */ /* 0x008fe400078e0203 */
[----:B------:R-:W-:Y:S02]  /*8f70*/  IMAD R4, R4, R20, R5 ;  /* 0x0000001404047224 */ /* 0x000fe400078e0205 */
[----:B------:R-:W-:-:S02]  /*8f80*/  IMAD.MOV.U32 R8, RZ, RZ, 0x1 ;  /* 0x00000001ff087424 */ /* 0x000fc400078e00ff */
[----:B------:R-:W-:Y:S01]  /*8f90*/  IMAD.MOV.U32 R6, RZ, RZ, R22 ;  /* 0x000000ffff067224 */ /* 0x000fe200078e0016 */
[----:B------:R-:W-:Y:S02]  /*8fa0*/  SEL R20, R4, R3, !P0 ;  /* 0x0000000304147207 */ /* 0x000fe40004000000 */
[----:B------:R-:W-:-:S07]  /*8fb0*/  SEL R21, R3, R4, !P0 ;  /* 0x0000000403157207 */ /* 0x000fce0004000000 */
.L_x_298:
[----:B------:R-:W-:-:S08]  /*8fc0*/  NOP ;  /* 0x0000000000007918 */ /* 0x000fd00000000000 */
[----:B------:R-:W0:-:S00]  /*8fd0*/  USETMAXREG.DEALLOC.CTAPOOL 0x28 ;  /* 0x00000028000079c8 */ /* 0x000e0000080e0500 */
[----:B0-----:R-:W-:-:S13]  /*8fe0*/  ISETP.NE.AND P0, PT, R0, RZ, PT ;  /* 0x000000ff0000720c */ /* 0x001fda0003f05270 */
[----:B------:R-:W-:Y:S05]  /*8ff0*/  @P0 EXIT ;  /* 0x000000000000094d */ /* 0x000fea0003800000 */
[----:B------:R-:W-:Y:S01]  /*9000*/  LOP3.LUT P0, RZ, R8, 0xff, RZ, 0xc0, !PT ;  /* 0x000000ff08ff7812 */ /* 0x000fe2000780c0ff */
[----:B------:R-:W-:Y:S02]  /*9010*/  IMAD.MOV.U32 R0, RZ, RZ, 0x1 ;  /* 0x00000001ff007424 */ /* 0x000fe400078e00ff */
[----:B------:R-:W-:-:S10]  /*9020*/  IMAD.MOV.U32 R3, RZ, RZ, RZ ;  /* 0x000000ffff037224 */ /* 0x000fd400078e00ff */
[----:B------:R-:W-:Y:S05]  /*9030*/  @!P0 BRA `(.L_x_301) ;  /* 0x0000000c00488947 */ /* 0x000fea0003800000 */
[----:B------:R-:W0:Y:S01]  /*9040*/  LDC R0, c[0x0][0x28c] ;  /* 0x0000a300ff007b82 */ /* 0x000e220000000800 */
[----:B------:R-:W1:Y:S01]  /*9050*/  S2R R11, SR_CgaCtaId ;  /* 0x00000000000b7919 */ /* 0x000e620000008800 */
[----:B------:R-:W-:Y:S01]  /*9060*/  ULDC UR5, c[0x0][0x658] ;  /* 0x0001960000057ab9 */ /* 0x000fe20000000800 */
[----:B------:R-:W-:Y:S01]  /*9070*/  UMOV UR7, 0xffffffff ;  /* 0xffffffff00077882 */ /* 0x000fe20000000000 */
[----:B------:R-:W-:Y:S01]  /*9080*/  ULDC UR6, c[0x0][0xc] ;  /* 0x0000030000067ab9 */ /* 0x000fe20000000800 */
[----:B------:R-:W-:Y:S01]  /*9090*/  USHF.L.U32 UR8, UR7, UR5, URZ ;  /* 0x0000000507087299 */ /* 0x000fe2000800063f */
[----:B------:R-:W-:Y:S01]  /*90a0*/  BSSY B0, `(.L_x_301) ;  /* 0x00000cb000007945 */ /* 0x000fe20003800000 */
[----:B------:R-:W-:Y:S01]  /*90b0*/  UMOV UR9, 0x1 ;  /* 0x0000000100097882 */ /* 0x000fe20000000000 */
[----:B------:R-:W-:Y:S01]  /*90c0*/  ULDC UR7, c[0x0][0x10] ;  /* 0x0000040000077ab9 */ /* 0x000fe20000000800 */
[----:B------:R-:W-:Y:S01]  /*90d0*/  USHF.L.U32 UR18, UR9, UR5, URZ ;  /* 0x0000000509127299 */ /* 0x000fe2000800063f */
[----:B------:R-:W-:Y:S01]  /*90e0*/  IMAD.MOV.U32 R9, RZ, RZ, 0x1 ;  /* 0x00000001ff097424 */ /* 0x000fe200078e00ff */
[----:B------:R-:W-:Y:S01]  /*90f0*/  UIMAD.WIDE.U32 UR6, UR6, UR7, URZ ;  /* 0x00000007060672a5 */ /* 0x000fe2000f8e003f */
[----:B------:R-:W-:Y:S01]  /*9100*/  LOP3.LUT R8, R19, 0x2, RZ, 0xfc, !PT ;  /* 0x0000000213087812 */ /* 0x000fe200078efcff */
[----:B------:R-:W-:Y:S01]  /*9110*/  ULDC UR5, c[0x0][0x14] ;  /* 0x0000050000057ab9 */ /* 0x000fe20000000800 */
[----:B------:R-:W-:Y:S01]  /*9120*/  ULDC UR4, c[0x0][0x600] ;  /* 0x0001800000047ab9 */ /* 0x000fe20000000800 */
[----:B------:R-:W-:-:S02]  /*9130*/  UIMAD.WIDE.U32 UR22, UR6, UR5, URZ ;  /* 0x00000005061672a5 */ /* 0x000fc4000f8e003f */
[----:B------:R-:W-:Y:S02]  /*9140*/  UIMAD UR13, UR7, UR5, URZ ;  /* 0x00000005070d72a4 */ /* 0x000fe4000f8e023f */
[----:B------:R-:W-:Y:S02]  /*9150*/  UIADD3 UR4, UR4, -0x1, URZ ;  /* 0xffffffff04047890 */ /* 0x000fe4000fffe03f */
[----:B------:R-:W-:Y:S02]  /*9160*/  ULOP3.LUT UR17, URZ, UR8, URZ, 0x33, !UPT ;  /* 0x000000083f117292 */ /* 0x000fe4000f8e333f */
[----:B------:R-:W-:Y:S01]  /*9170*/  UIADD3 UR13, UR23, UR13, URZ ;  /* 0x0000000d170d7290 */ /* 0x000fe2000fffe03f */
[----:B0-----:R-:W-:Y:S01]  /*9180*/  VIADD R0, R0, 0x1f ;  /* 0x0000001f00007836 */ /* 0x001fe20000000000 */
[----:B------:R-:W-:-:S04]  /*9190*/  ULDC.64 UR24, c[0x0][0x198] ;  /* 0x0000660000187ab9 */ /* 0x000fc80000000a00 */
[----:B------:R-:W-:-:S04]  /*91a0*/  SHF.R.S32.HI R3, RZ, 0x1f, R0 ;  /* 0x0000001fff037819 */ /* 0x000fc80000011400 */
[----:B------:R-:W-:Y:S01]  /*91b0*/  LEA.HI R10, R3, R0, RZ, 0x5 ;  /* 0x00000000030a7211 */ /* 0x000fe200078f28ff */
[C---:B-1----:R-:W-:Y:S02]  /*91c0*/  IMAD.SHL.U32 R4, R11.reuse, 0x800, RZ ;  /* 0x000008000b047824 */ /* 0x042fe400078e00ff */
[----:B------:R-:W-:Y:S01]  /*91d0*/  IMAD.SHL.U32 R11, R11, 0x40, RZ ;  /* 0x000000400b0b7824 */ /* 0x000fe200078e00ff */
[----:B------:R-:W-:Y:S01]  /*91e0*/  SHF.R.S32.HI R10, RZ, 0x5, R10 ;  /* 0x00000005ff0a7819 */ /* 0x000fe2000001140a */
[----:B------:R-:W-:Y:S01]  /*91f0*/  IMAD.MOV.U32 R0, RZ, RZ, 0x1 ;  /* 0x00000001ff007424 */ /* 0x000fe200078e00ff */
[----:B------:R-:W-:Y:S01]  /*9200*/  LOP3.LUT R4, R4, 0x800, RZ, 0xc0, !PT ;  /* 0x0000080004047812 */ /* 0x000fe200078ec0ff */
[----:B------:R-:W-:Y:S01]  /*9210*/  IMAD.MOV.U32 R3, RZ, RZ, RZ ;  /* 0x000000ffff037224 */ /* 0x000fe200078e00ff */
[----:B------:R-:W-:Y:S01]  /*9220*/  LOP3.LUT R11, R11, 0x40, RZ, 0xc0, !PT ;  /* 0x000000400b0b7812 */ /* 0x000fe200078ec0ff */
[----:B------:R-:W-:Y:S01]  /*9230*/  VIADD R13, R10, 0x1 ;  /* 0x000000010a0d7836 */ /* 0x000fe20000000000 */
[----:B------:R-:W-:-:S07]  /*9240*/  LOP3.LUT R12, R4, 0x24200, RZ, 0xfc, !PT ;  /* 0x00024200040c7812 */ /* 0x000fce00078efcff */
.L_x_312:
[----:B------:R-:W-:-:S03]  /*9250*/  UMOV UR5, 0xffffffff ;  /* 0xffffffff00057882 */ /* 0x000fc60000000000 */
[----:B------:R-:W-:Y:S05]  /*9260*/  BRA.DIV UR5, `(.L_x_302) ;  /* 0x00000016059c7947 */ /* 0x000fea000b800000 */
[----:B------:R-:W-:-:S13]  /*9270*/  ELECT P6, URZ, PT ;  /* 0x00000000003f782f */ /* 0x000fda00038c0000 */
.L_x_337:
[----:B------:R-:W0:Y:S01]  /*9280*/  LDC R4, c[0x0][0x28c] ;  /* 0x0000a300ff047b82 */ /* 0x000e220000000800 */
[----:B------:R-:W-:Y:S01]  /*9290*/  BSSY B1, `(.L_x_303) ;  /* 0x0000038000017945 */ /* 0x000fe20003800000 */
[----:B0-----:R-:W-:-:S13]  /*92a0*/  ISETP.LT.OR P6, PT, R4, 0x1, !P6 ;  /* 0x000000010400780c */ /* 0x001fda00077c1670 */
[----:B------:R-:W-:Y:S05]  /*92b0*/  @P6 BRA `(.L_x_304) ;  /* 0x0000000000d46947 */ /* 0x000fea0003800000 */
[----:B------:R-:W-:Y:S02]  /*92c0*/  IMAD R20, R20, 0x80, R11 ;  /* 0x0000008014147824 */ /* 0x000fe400078e020b */
[----:B------:R-:W-:Y:S02]  /*92d0*/  IMAD.SHL.U32 R21, R21, 0x100, RZ ;  /* 0x0000010015157824 */ /* 0x000fe400078e00ff */
[----:B------:R-:W-:Y:S02]  /*92e0*/  IMAD.MOV.U32 R24, RZ, RZ, RZ ;  /* 0x000000ffff187224 */ /* 0x000fe400078e00ff */
[----:B------:R-:W-:Y:S02]  /*92f0*/  IMAD.MOV.U32 R4, RZ, RZ, R13 ;  /* 0x000000ffff047224 */ /* 0x000fe400078e000d */
[----:B------:R-:W-:Y:S02]  /*9300*/  IMAD.MOV.U32 R5, RZ, RZ, R0 ;  /* 0x000000ffff057224 */ /* 0x000fe400078e0000 */
[----:B------:R-:W-:-:S07]  /*9310*/  IMAD.MOV.U32 R7, RZ, RZ, R3 ;  /* 0x000000ffff077224 */ /* 0x000fce00078e0003 */
.L_x_307:
[----:B------:R-:W0:Y:S01]  /*9320*/  S2R R15, SR_CgaCtaId ;  /* 0x00000000000f7919 */ /* 0x000e220000008800 */
[----:B------:R-:W-:Y:S02]  /*9330*/  MOV R14, 0x400 ;  /* 0x00000400000e7802 */ /* 0x000fe40000000f00 */
[----:B------:R-:W-:Y:S02]  /*9340*/  LOP3.LUT P1, RZ, R18, 0x7f, RZ, 0xc0, !PT ;  /* 0x0000007f12ff7812 */ /* 0x000fe4000782c0ff */
[----:B0-----:R-:W-:Y:S02]  /*9350*/  LEA R22, R15, R14, 0x18 ;  /* 0x0000000e0f167211 */ /* 0x001fe400078ec0ff */
[----:B------:R-:W-:-:S09]  /*9360*/  SHF.L.U32 R14, R5, 0x1f, RZ ;  /* 0x0000001f050e7819 */ /* 0x000fd200000006ff */
[----:B------:R-:W0:Y:S01]  /*9370*/  @!P1 LDC R15, c[0x0][0x500] ;  /* 0x00014000ff0f9b82 */ /* 0x000e220000000800 */
[----:B------:R-:W-:-:S04]  /*9380*/  IMAD R23, R7, 0x8, R22 ;  /* 0x0000000807177824 */ /* 0x000fc800078e0216 */
[----:B------:R-:W1:Y:S02]  /*9390*/  SYNCS.PHASECHK.TRANS64.TRYWAIT P0, [R23+URZ+0x90], R14 ;  /* 0x0000900e170075a7 */ /* 0x000e64000800017f */
[----:B-1----:R-:W-:Y:S05]  /*93a0*/  @!P0 BRA `(.L_x_305) ;  /* 0x00000014006c8947 */ /* 0x002fea0003800000 */
.L_x_338:
[----:B-1----:R-:W-:Y:S01]  /*93b0*/  PRMT R14, R8, 0x9910, RZ ;  /* 0x00009910080e7816 */ /* 0x002fe200000000ff */
[----:B0-----:R0:W-:Y:S03]  /*93c0*/  @!P1 SYNCS.ARRIVE.TRANS64 RZ, [R23+URZ], R15 ;  /* 0x0000000f17ff99a7 */ /* 0x0011e6000800003f */
[----:B------:R-:W-:-:S13]  /*93d0*/  ISETP.NE.AND P0, PT, R14, 0x2, PT ;  /* 0x000000020e00780c */ /* 0x000fda0003f05270 */
[----:B0-----:R-:W-:Y:S05]  /*93e0*/  @P0 BRA `(.L_x_306) ;  /* 0x0000000000040947 */ /* 0x001fea0003800000 */
[----:B------:R-:W-:Y:S01]  /*93f0*/  BPT.TRAP 0x1 ;  /* 0x000000040000795c */ /* 0x000fe20000300000 */
.L_x_306:
[----:B------:R-:W-:Y:S01]  /*9400*/  R2UR UR19, R22 ;  /* 0x00000000161372ca */ /* 0x000fe200000e0000 */
[----:B------:R-:W-:Y:S01]  /*9410*/  IMAD R22, R7, 0x2000, R22 ;  /* 0x0000200007167824 */ /* 0x000fe200078e0216 */
[----:B------:R-:W-:Y:S01]  /*9420*/  R2UR UR9, R23 ;  /* 0x00000000170972ca */ /* 0x000fe200000e0000 */
[----:B------:R-:W-:Y:S01]  /*9430*/  IMAD R14, R7, 0x1000, R12 ;  /* 0x00001000070e7824 */ /* 0x000fe200078e020c */
[----:B------:R-:W-:Y:S01]  /*9440*/  UIADD3 UR6, UP0, UR24, 0xf0, URZ ;  /* 0x000000f018067890 */ /* 0x000fe2000ff1e03f */
[----:B------:R-:W-:Y:S01]  /*9450*/  VIADD R4, R4, 0xffffffff ;  /* 0xffffffff04047836 */ /* 0x000fe20000000000 */
[----:B------:R-:W-:Y:S01]  /*9460*/  R2UR UR5, R22 ;  /* 0x00000000160572ca */ /* 0x000fe200000e0000 */
[----:B------:R-:W-:Y:S01]  /*9470*/  UIADD3 UR26, UP1, UR24, 0x1f0, URZ ;  /* 0x000001f0181a7890 */ /* 0x000fe2000ff3e03f */
[----:B------:R-:W-:Y:S01]  /*9480*/  R2UR UR8, R14 ;  /* 0x000000000e0872ca */ /* 0x000fe200000e0000 */
[----:B------:R-:W-:Y:S01]  /*9490*/  UIADD3.X UR7, URZ, UR25, URZ, UP0, !UPT ;  /* 0x000000193f077290 */ /* 0x000fe200087fe43f */
[----:B------:R-:W-:Y:S01]  /*94a0*/  R2UR UR11, R21 ;  /* 0x00000000150b72ca */ /* 0x000fe200000e0000 */
[----:B------:R-:W-:Y:S01]  /*94b0*/  VIADD R7, R7, 0x1 ;  /* 0x0000000107077836 */ /* 0x000fe20000000000 */
[----:B------:R-:W-:Y:S01]  /*94c0*/  R2UR UR10, R24 ;  /* 0x00000000180a72ca */ /* 0x000fe200000e0000 */
[----:B------:R-:W-:Y:S01]  /*94d0*/  UIADD3.X UR27, URZ, UR25, URZ, UP1, !UPT ;  /* 0x000000193f1b7290 */ /* 0x000fe20008ffe43f */
[----:B------:R-:W-:Y:S01]  /*94e0*/  R2UR UR12, R6 ;  /* 0x00000000060c72ca */ /* 0x000fe200000e0000 */
[----:B------:R-:W-:Y:S01]  /*94f0*/  UMOV UR14, 0x0 ;  /* 0x00000000000e7882 */ /* 0x000fe20000000000 */
[----:B------:R-:W-:Y:S01]  /*9500*/  R2UR UR20, R20 ;  /* 0x00000000141472ca */ /* 0x000fe200000e0000 */
[----:B------:R-:W-:Y:S01]  /*9510*/  UMOV UR15, 0x10000000 ;  /* 0x10000000000f7882 */ /* 0x000fe20000000000 */
[----:B------:R-:W-:Y:S01]  /*9520*/  ISETP.GT.AND P1, PT, R4, 0x1, PT ;  /* 0x000000010400780c */ /* 0x000fe20003f24270 */
[----:B------:R-:W-:Y:S01]  /*9530*/  UIADD3 UR16, UR5, 0x200, URZ ;  /* 0x0000020005107890 */ /* 0x000fe2000fffe03f */
[----:B------:R-:W-:Y:S01]  /*9540*/  ISETP.NE.AND P0, PT, R7, 0x12, PT ;  /* 0x000000120700780c */ /* 0x000fe20003f05270 */
[----:B------:R-:W-:Y:S01]  /*9550*/  UIADD3 UR5, UR19, UR8, URZ ;  /* 0x0000000813057290 */ /* 0x000fe2000fffe03f */
[----:B------:R-:W-:Y:S01]  /*9560*/  VIADD R24, R24, 0x20 ;  /* 0x0000002018187836 */ /* 0x000fe20000000000 */
[----:B------:R-:W-:Y:S01]  /*9570*/  UMOV UR21, 0x30000 ;  /* 0x0003000000157882 */ /* 0x000fe20000000000 */
[----:B------:R-:W-:-:S02]  /*9580*/  SEL R14, RZ, 0x1, P0 ;  /* 0x00000001ff0e7807 */ /* 0x000fc40000000000 */
[----:B------:R-:W-:Y:S01]  /*9590*/  UMOV UR8, UR16 ;  /* 0x0000001000087c82 */ /* 0x000fe20008000000 */
[----:B------:R-:W-:Y:S01]  /*95a0*/  SEL R7, R7, RZ, P0 ;  /* 0x000000ff07077207 */ /* 0x000fe20000000000 */
[----:B------:R0:W-:Y:S01]  /*95b0*/  UTMALDG.3D [UR8], [UR6], desc[UR14] ;  /* 0x00000e08060075b4 */ /* 0x0001e20008011000 */
[----:B------:R-:W-:Y:S01]  /*95c0*/  LOP3.LUT R5, R5, R14, RZ, 0x3c, !PT ;  /* 0x0000000e05057212 */ /* 0x000fe200078e3cff */
[----:B0-----:R-:W-:Y:S01]  /*95d0*/  UMOV UR11, UR20 ;  /* 0x00000014000b7c82 */ /* 0x001fe20008000000 */
[----:B------:R-:W-:Y:S02]  /*95e0*/  UMOV UR8, UR5 ;  /* 0x0000000500087c82 */ /* 0x000fe40008000000 */
[----:B------:R0:W-:Y:S02]  /*95f0*/  UTMALDG.3D.MULTICAST [UR8], [UR26], UR21, desc[UR14] ;  /* 0x00000e081a0073b4 */ /* 0x0001e40008011815 */
[----:B0-----:R-:W-:Y:S05]  /*9600*/  @P1 BRA `(.L_x_307) ;  /* 0xfffffffc00441947 */ /* 0x001fea000383ffff */
.L_x_304:
[----:B------:R-:W-:Y:S05]  /*9610*/  BSYNC B1 ;  /* 0x0000000000017941 */ /* 0x000fea0003800000 */
.L_x_303:
[----:B------:R-:W-:Y:S01]  /*9620*/  LOP3.LUT P1, RZ, R9, 0xff, RZ, 0xc0, !PT ;  /* 0x000000ff09ff7812 */ /* 0x000fe2000782c0ff */
[C---:B------:R-:W-:Y:S01]  /*9630*/  IMAD.IADD R6, R10.reuse, 0x1, R3 ;  /* 0x000000010a067824 */ /* 0x040fe200078e0203 */
[----:B------:R-:W-:Y:S01]  /*9640*/  ULDC.64 UR6, c[0x0][0x650] ;  /* 0x0001940000067ab9 */ /* 0x000fe20000000a00 */
[----:B------:R-:W-:Y:S01]  /*9650*/  ISETP.GE.U32.AND P2, PT, R10, 0x12, PT ;  /* 0x000000120a00780c */ /* 0x000fe20003f46070 */
[----:B------:R-:W-:Y:S01]  /*9660*/  BSSY B1, `(.L_x_308) ;  /* 0x000006c000017945 */ /* 0x000fe20003800000 */
[----:B------:R-:W-:Y:S01]  /*9670*/  IMAD.MOV.U32 R21, RZ, RZ, -0x1 ;  /* 0xffffffffff157424 */ /* 0x000fe200078e00ff */
[----:B------:R-:W-:Y:S01]  /*9680*/  ISETP.GT.U32.AND P0, PT, R6, 0x11, PT ;  /* 0x000000110600780c */ /* 0x000fe20003f04070 */
[----:B------:R-:W-:Y:S01]  /*9690*/  IMAD.MOV.U32 R20, RZ, RZ, -0x1 ;  /* 0xffffffffff147424 */ /* 0x000fe200078e00ff */
[----:B------:R-:W-:Y:S02]  /*96a0*/  PRMT R9, RZ, 0x7610, R9 ;  /* 0x00007610ff097816 */ /* 0x000fe40000000009 */
[----:B------:R-:W-:-:S03]  /*96b0*/  ISETP.LT.U32.AND P0, PT, R10, 0x12, P0 ;  /* 0x000000120a00780c */ /* 0x000fc60000701070 */
[----:B------:R-:W0:Y:S01]  /*96c0*/  @P1 S2R R5, SR_CgaCtaId ;  /* 0x0000000000051919 */ /* 0x000e220000008800 */
[----:B------:R-:W-:-:S04]  /*96d0*/  @P1 MOV R4, 0x400 ;  /* 0x0000040000041802 */ /* 0x000fc80000000f00 */
[----:B0-----:R-:W-:Y:S01]  /*96e0*/  @P1 LEA R3, R5, R4, 0x18 ;  /* 0x0000000405031211 */ /* 0x001fe200078ec0ff */
[----:B------:R-:W-:-:S03]  /*96f0*/  IMAD.WIDE.U32 R4, R6, 0x38e38e39, RZ ;  /* 0x38e38e3906047825 */ /* 0x000fc600078e00ff */
[----:B------:R0:W-:Y:S01]  /*9700*/  @P1 SYNCS.ARRIVE.TRANS64.A1T0 RZ, [R3+URZ+0x138], RZ ;  /* 0x000138ff03ff19a7 */ /* 0x0001e2000810003f */
[----:B------:R-:W-:Y:S02]  /*9710*/  IADD3 R16, P1, R16, UR22, RZ ;  /* 0x0000001610107c10 */ /* 0x000fe4000ff3e0ff */
[----:B------:R-:W-:Y:S02]  /*9720*/  SHF.R.U32.HI R5, RZ, 0x2, R5 ;  /* 0x00000002ff057819 */ /* 0x000fe40000011605 */
[----:B------:R-:W-:Y:S02]  /*9730*/  IADD3.X R17, R17, UR13, RZ, P1, !PT ;  /* 0x0000000d11117c10 */ /* 0x000fe40008ffe4ff */
[----:B------:R-:W-:Y:S02]  /*9740*/  PRMT R4, RZ, 0x7610, R4 ;  /* 0x00007610ff047816 */ /* 0x000fe40000000004 */
[----:B0-----:R-:W-:Y:S02]  /*9750*/  SEL R3, RZ, 0x1, !P0 ;  /* 0x00000001ff037807 */ /* 0x001fe40004000000 */
[----:B------:R-:W-:-:S02]  /*9760*/  ISETP.GE.U32.AND P0, PT, R16, UR6, PT ;  /* 0x0000000610007c0c */ /* 0x000fc4000bf06070 */
[----:B------:R-:W-:Y:S01]  /*9770*/  LOP3.LUT R0, R0, R3, RZ, 0x3c, !PT ;  /* 0x0000000300007212 */ /* 0x000fe200078e3cff */
[----:B------:R-:W-:Y:S01]  /*9780*/  IMAD R3, R5, -0x12, R6 ;  /* 0xffffffee05037824 */ /* 0x000fe200078e0206 */
[----:B------:R-:W-:Y:S01]  /*9790*/  ISETP.GE.U32.AND.EX P0, PT, R17, UR7, PT, P0 ;  /* 0x0000000711007c0c */ /* 0x000fe2000bf06100 */
[----:B------:R-:W-:Y:S01]  /*97a0*/  IMAD.MOV.U32 R6, RZ, RZ, -0x1 ;  /* 0xffffffffff067424 */ /* 0x000fe200078e00ff */
[----:B------:R-:W-:-:S11]  /*97b0*/  @P2 LOP3.LUT R0, R0, 0x1, R5, 0x78, !PT ;  /* 0x0000000100002812 */ /* 0x000fd600078e7805 */
[----:B------:R-:W-:Y:S05]  /*97c0*/  @P0 BRA `(.L_x_309) ;  /* 0x0000000400540947 */ /* 0x000fea0003800000 */
[----:B------:R-:W0:Y:S01]  /*97d0*/  S2R R15, SR_CTAID.X ;  /* 0x00000000000f7919 */ /* 0x000e220000002500 */
[----:B------:R-:W-:Y:S01]  /*97e0*/  ULDC.64 UR6, c[0x0][0x628] ;  /* 0x00018a0000067ab9 */ /* 0x000fe20000000a00 */
[----:B------:R-:W-:Y:S01]  /*97f0*/  ULDC UR8, c[0x0][0x630] ;  /* 0x00018c0000087ab9 */ /* 0x000fe20000000800 */
[----:B------:R-:W-:Y:S01]  /*9800*/  ISETP.NE.U32.AND P0, PT, RZ, UR6, PT ;  /* 0x00000006ff007c0c */ /* 0x000fe2000bf05070 */
[----:B------:R-:W1:Y:S01]  /*9810*/  S2R R20, SR_CTAID.Y ;  /* 0x0000000000147919 */ /* 0x000e620000002600 */
[----:B------:R-:W-:Y:S01]  /*9820*/  ULDC UR9, c[0x0][0x150] ;  /* 0x0000540000097ab9 */ /* 0x000fe20000000800 */
[----:B------:R-:W-:Y:S01]  /*9830*/  IMAD.MOV.U32 R4, RZ, RZ, R16 ;  /* 0x000000ffff047224 */ /* 0x000fe200078e0010 */
[----:B------:R-:W-:Y:S01]  /*9840*/  ISETP.NE.AND.EX P0, PT, RZ, UR7, PT, P0 ;  /* 0x00000007ff007c0c */ /* 0x000fe2000bf05300 */
[----:B------:R-:W-:Y:S01]  /*9850*/  IMAD.MOV.U32 R5, RZ, RZ, R17 ;  /* 0x000000ffff057224 */ /* 0x000fe200078e0011 */
[----:B0-----:R-:W-:-:S11]  /*9860*/  I2FP.F32.U32 R22, R15 ;  /* 0x0000000f00167245 */ /* 0x001fd60000201000 */
[----:B------:R-:W-:Y:S05]  /*9870*/  @!P0 BRA `(.L_x_310) ;  /* 0x0000000000288947 */ /* 0x000fea0003800000 */
[----:B------:R-:W-:Y:S02]  /*9880*/  ULDC UR5, c[0x0][0x634] ;  /* 0x00018d0000057ab9 */ /* 0x000fe40000000800 */
[----:B------:R-:W-:-:S05]  /*9890*/  IADD3 R5, P0, R16, UR5, RZ ;  /* 0x0000000510057c10 */ /* 0x000fca000ff1e0ff */
[----:B------:R-:W-:-:S04]  /*98a0*/  IMAD.X R21, RZ, RZ, R17, P0 ;  /* 0x000000ffff157224 */ /* 0x000fc800000e0611 */
[----:B------:R-:W-:-:S04]  /*98b0*/  IMAD.WIDE.U32 R6, R21, UR6, RZ ;  /* 0x0000000615067c25 */ /* 0x000fc8000f8e00ff */
[----:B------:R-:W-:-:S04]  /*98c0*/  IMAD.WIDE.U32 R6, P0, R5, UR7, R6 ;  /* 0x0000000705067c25 */ /* 0x000fc8000f800006 */
[----:B------:R-:W-:-:S04]  /*98d0*/  IMAD.WIDE.U32 R4, R5, UR6, RZ ;  /* 0x0000000605047c25 */ /* 0x000fc8000f8e00ff */
[----:B------:R-:W-:Y:S01]  /*98e0*/  IMAD.MOV.U32 R4, RZ, RZ, R7 ;  /* 0x000000ffff047224 */ /* 0x000fe200078e0007 */
[----:B------:R-:W-:Y:S01]  /*98f0*/  IADD3 RZ, P1, R5, R6, RZ ;  /* 0x0000000605ff7210 */ /* 0x000fe20007f3e0ff */
[----:B------:R-:W-:-:S04]  /*9900*/  IMAD.X R5, RZ, RZ, RZ, P0 ;  /* 0x000000ffff057224 */ /* 0x000fc800000e06ff */
[----:B------:R-:W-:-:S08]  /*9910*/  IMAD.WIDE.U32.X R4, R21, UR7, R4, P1 ;  /* 0x0000000715047c25 */ /* 0x000fd000088e0404 */
.L_x_310:
[--C-:B------:R-:W-:Y:S01]  /*9920*/  SHF.R.U64 R14, R4, UR8, R5.reuse ;  /* 0x00000008040e7c19 */ /* 0x100fe20008001205 */
[----:B------:R-:W-:Y:S01]  /*9930*/  FMUL R22, R22, UR9 ;  /* 0x0000000916167c20 */ /* 0x000fe20008400000 */
[----:B------:R-:W-:Y:S01]  /*9940*/  SHF.R.U32.HI R4, RZ, UR8, R5 ;  /* 0x00000008ff047c19 */ /* 0x000fe20008011605 */
[----:B------:R-:W0:Y:S01]  /*9950*/  LDC R6, c[0x0][0x144] ;  /* 0x00005100ff067b82 */ /* 0x000e220000000800 */
[----:B------:R-:W-:Y:S01]  /*9960*/  IADD3 R5, P0, RZ, -R14, RZ ;  /* 0x8000000eff057210 */ /* 0x000fe20007f1e0ff */
[----:B------:R-:W-:Y:S01]  /*9970*/  ULDC UR5, c[0x0][0x154] ;  /* 0x0000550000057ab9 */ /* 0x000fe20000000800 */
[----:B-1----:R-:W-:Y:S01]  /*9980*/  I2FP.F32.U32 R7, R20 ;  /* 0x0000001400077245 */ /* 0x002fe20000201000 */
[----:B------:R-:W1:Y:S01]  /*9990*/  F2I.U32.TRUNC.NTZ R22, R22 ;  /* 0x0000001600167305 */ /* 0x000e62000020f000 */
[----:B------:R-:W-:Y:S01]  /*99a0*/  ULDC.64 UR6, c[0x0][0x620] ;  /* 0x0001880000067ab9 */ /* 0x000fe20000000a00 */
[----:B------:R-:W-:Y:S01]  /*99b0*/  IMAD.X R4, RZ, RZ, ~R4, P0 ;  /* 0x000000ffff047224 */ /* 0x000fe200000e0e04 */
[----:B------:R-:W-:Y:S01]  /*99c0*/  ISETP.NE.AND P2, PT, R2, 0x1, PT ;  /* 0x000000010200780c */ /* 0x000fe20003f45270 */
[----:B------:R-:W-:Y:S01]  /*99d0*/  FMUL R23, R7, UR5 ;  /* 0x0000000507177c20 */ /* 0x000fe20008400000 */
[----:B------:R-:W2:Y:S01]  /*99e0*/  LDC R25, c[0x0][0x148] ;  /* 0x00005200ff197b82 */ /* 0x000ea20000000800 */
[----:B------:R-:W-:Y:S01]  /*99f0*/  IMAD R4, R4, UR6, RZ ;  /* 0x0000000604047c24 */ /* 0x000fe2000f8e02ff */
[----:B------:R-:W-:-:S03]  /*9a00*/  ULDC UR5, c[0x0][0x618] ;  /* 0x0001860000057ab9 */ /* 0x000fc60000000800 */
[----:B------:R-:W3:Y:S01]  /*9a10*/  F2I.U32.TRUNC.NTZ R23, R23 ;  /* 0x0000001700177305 */ /* 0x000ee2000020f000 */
[C---:B------:R-:W-:Y:S02]  /*9a20*/  IMAD R7, R5.reuse, UR7, R4 ;  /* 0x0000000705077c24 */ /* 0x040fe4000f8e0204 */
[----:B------:R-:W-:Y:S01]  /*9a30*/  IMAD.WIDE.U32 R4, R5, UR6, R16 ;  /* 0x0000000605047c25 */ /* 0x000fe2000f8e0010 */
[----:B------:R-:W-:Y:S02]  /*9a40*/  ULDC.64 UR6, c[0x0][0x640] ;  /* 0x0001900000067ab9 */ /* 0x000fe40000000a00 */
[----:B------:R-:W-:Y:S01]  /*9a50*/  ISETP.NE.U32.AND P0, PT, RZ, UR6, PT ;  /* 0x00000006ff007c0c */ /* 0x000fe2000bf05070 */
[----:B------:R-:W-:Y:S02]  /*9a60*/  IMAD.IADD R5, R5, 0x1, R7 ;  /* 0x0000000105057824 */ /* 0x000fe400078e0207 */
[----:B-1----:R-:W-:Y:S01]  /*9a70*/  IMAD.MOV R22, RZ, RZ, -R22 ;  /* 0x000000ffff167224 */ /* 0x002fe200078e0a16 */
[----:B------:R-:W-:-:S02]  /*9a80*/  ISETP.NE.AND.EX P0, PT, RZ, UR7, PT, P0 ;  /* 0x00000007ff007c0c */ /* 0x000fc4000bf05300 */
[----:B------:R-:W-:Y:S01]  /*9a90*/  SHF.R.U64 R21, R4, UR5, R5 ;  /* 0x0000000504157c19 */ /* 0x000fe20008001205 */
[----:B0-----:R-:W-:Y:S01]  /*9aa0*/  IMAD R15, R6, R22, R15 ;  /* 0x00000016060f7224 */ /* 0x001fe200078e020f */
[----:B------:R-:W-:Y:S01]  /*9ab0*/  SHF.R.U32.HI R4, RZ, UR5, R5 ;  /* 0x00000005ff047c19 */ /* 0x000fe20008011605 */
[----:B------:R-:W-:Y:S01]  /*9ac0*/  ULDC UR5, c[0x0][0x608] ;  /* 0x0001820000057ab9 */ /* 0x000fe20000000800 */
[----:B---3--:R-:W-:Y:S02]  /*9ad0*/  IMAD.MOV R6, RZ, RZ, -R23 ;  /* 0x000000ffff067224 */ /* 0x008fe400078e0a17 */
[--C-:B------:R-:W-:Y:S02]  /*9ae0*/  SHF.R.U64 R22, R21, UR5, R4.reuse ;  /* 0x0000000515167c19 */ /* 0x100fe40008001204 */
[----:B------:R-:W-:Y:S01]  /*9af0*/  SHF.R.U32.HI R5, RZ, UR5, R4 ;  /* 0x00000005ff057c19 */ /* 0x000fe20008011604 */
[----:B------:R-:W-:Y:S01]  /*9b00*/  ULDC UR5, c[0x0][0x658] ;  /* 0x0001960000057ab9 */ /* 0x000fe20000000800 */
[----:B--2---:R-:W-:-:S02]  /*9b10*/  @P2 IMAD R15, R25, R6, R20 ;  /* 0x00000006190f2224 */ /* 0x004fc400078e0214 */
[--C-:B------:R-:W-:Y:S02]  /*9b20*/  SHF.R.U64 R20, R22, UR5, R5.reuse ;  /* 0x0000000516147c19 */ /* 0x100fe40008001205 */
[----:B------:R-:W-:-:S03]  /*9b30*/  SHF.R.U32.HI R23, RZ, UR5, R5 ;  /* 0x00000005ff177c19 */ /* 0x000fc60008011605 */
[----:B------:R-:W-:Y:S02]  /*9b40*/  IMAD.MOV.U32 R6, RZ, RZ, R20 ;  /* 0x000000ffff067224 */ /* 0x000fe400078e0014 */
[----:B------:R-:W-:Y:S01]  /*9b50*/  IMAD.MOV.U32 R5, RZ, RZ, R23 ;  /* 0x000000ffff057224 */ /* 0x000fe200078e0017 */
[----:B------:R-:W-:Y:S06]  /*9b60*/  @!P0 BRA `(.L_x_311) ;  /* 0x00000000002c8947 */ /* 0x000fec0003800000 */
        /* <DEDUP_REMOVED lines=9> */
[----:B------:R-:W-:-:S04]  /*9c00*/  IMAD.WIDE.U32.X R4, R23, UR7, R4, P1 ;  /* 0x0000000717047c25 */ /* 0x000fc800088e0404 */
[----:B------:R-:W-:-:S07]  /*9c10*/  IMAD.MOV.U32 R6, RZ, RZ, R4 ;  /* 0x000000ffff067224 */ /* 0x000fce00078e0004 */
.L_x_311:
[----:B------:R-:W-:Y:S01]  /*9c20*/  ULDC UR5, c[0x0][0x648] ;  /* 0x0001920000057ab9 */ /* 0x000fe20000000800 */
[----:B------:R-:W-:Y:S01]  /*9c30*/  LOP3.LUT R4, R22, UR17, RZ, 0xc0, !PT ;  /* 0x0000001116047c12 */ /* 0x000fe2000f8ec0ff */
[----:B------:R-:W-:Y:S01]  /*9c40*/  ULDC UR6, c[0x0][0x610] ;  /* 0x0001840000067ab9 */ /* 0x000fe20000000800 */
[----:B------:R-:W-:Y:S01]  /*9c50*/  SHF.R.U64 R5, R6, UR5, R5 ;  /* 0x0000000506057c19 */ /* 0x000fe20008001205 */
[----:B------:R-:W-:Y:S01]  /*9c60*/  ULDC UR5, c[0x0][0x638] ;  /* 0x00018e0000057ab9 */ /* 0x000fe20000000800 */
[----:B------:R-:W-:-:S03]  /*9c70*/  LOP3.LUT R21, R21, UR4, RZ, 0xc0, !PT ;  /* 0x0000000415157c12 */ /* 0x000fc6000f8ec0ff */
[----:B------:R-:W-:Y:S02]  /*9c80*/  IMAD.MOV R7, RZ, RZ, -R5 ;  /* 0x000000ffff077224 */ /* 0x000fe400078e0a05 */
[----:B------:R-:W-:Y:S02]  /*9c90*/  IMAD R4, R5, UR18, R4 ;  /* 0x0000001205047c24 */ /* 0x000fe4000f8e0204 */
[----:B------:R-:W-:Y:S01]  /*9ca0*/  IMAD R20, R7, UR5, R20 ;  /* 0x0000000507147c24 */ /* 0x000fe2000f8e0214 */
[----:B------:R-:W-:Y:S01]  /*9cb0*/  ULDC UR5, c[0x0][0x600] ;  /* 0x0001800000057ab9 */ /* 0x000fe20000000800 */
[----:B------:R-:W-:Y:S02]  /*9cc0*/  IMAD R15, R4, UR6, R15 ;  /* 0x00000006040f7c24 */ /* 0x000fe4000f8e020f */
[----:B------:R-:W-:Y:S02]  /*9cd0*/  IMAD R6, R20, UR5, R21 ;  /* 0x0000000514067c24 */ /* 0x000fe4000f8e0215 */
[----:B------:R-:W-:-:S03]  /*9ce0*/  IMAD.MOV.U32 R4, RZ, RZ, 0x1 ;  /* 0x00000001ff047424 */ /* 0x000fc600078e00ff */
[----:B------:R-:W-:Y:S02]  /*9cf0*/  SEL R20, R6, R15, !P2 ;  /* 0x0000000f06147207 */ /* 0x000fe40005000000 */
[----:B------:R-:W-:Y:S01]  /*9d00*/  SEL R21, R15, R6, !P2 ;  /* 0x000000060f157207 */ /* 0x000fe20005000000 */
[----:B------:R-:W-:-:S07]  /*9d10*/  IMAD.MOV.U32 R6, RZ, RZ, R14 ;  /* 0x000000ffff067224 */ /* 0x000fce00078e000e */
.L_x_309:
[----:B------:R-:W-:Y:S05]  /*9d20*/  BSYNC B1 ;  /* 0x0000000000017941 */ /* 0x000fea0003800000 */
.L_x_308:
[----:B------:R-:W-:-:S13]  /*9d30*/  LOP3.LUT P0, RZ, R4, 0xff, RZ, 0xc0, !PT ;  /* 0x000000ff04ff7812 */ /* 0x000fda000780c0ff */
[----:B------:R-:W-:Y:S05]  /*9d40*/  @P0 BRA `(.L_x_312) ;  /* 0xfffffff400400947 */ /* 0x000fea000383ffff */
[----:B------:R-:W-:Y:S05]  /*9d50*/  BSYNC B0 ;  /* 0x0000000000007941 */ /* 0x000fea0003800000 */
.L_x_301:
[----:B------:R-:W-:-:S03]  /*9d60*/  UMOV UR5, 0xffffffff ;  /* 0xffffffff00057882 */ /* 0x000fc60000000000 */
[----:B------:R-:W-:Y:S05]  /*9d70*/  BRA.DIV UR5, `(.L_x_313) ;  /* 0x0000000e050c7947 */ /* 0x000fea000b800000 */
[----:B------:R-:W-:-:S13]  /*9d80*/  ELECT P6, URZ, PT ;  /* 0x00000000003f782f */ /* 0x000fda00038c0000 */
.L_x_341:
[----:B------:R-:W-:Y:S04]  /*9d90*/  BSSY B0, `(.L_x_314) ;  /* 0x00000a9000007945 */ /* 0x000fe80003800000 */
[----:B------:R-:W-:Y:S05]  /*9da0*/  @!P6 BRA `(.L_x_315) ;  /* 0x00000008009ce947 */ /* 0x000fea0003800000 */
[----:B------:R-:W-:-:S04]  /*9db0*/  LOP3.LUT R19, R19, 0x2, RZ, 0xfc, !PT ;  /* 0x0000000213137812 */ /* 0x000fc800078efcff */
[----:B------:R-:W-:-:S13]  /*9dc0*/  ISETP.NE.AND P0, PT, R19, 0x3, PT ;  /* 0x000000031300780c */ /* 0x000fda0003f05270 */
[----:B------:R-:W-:Y:S05]  /*9dd0*/  @!P0 BRA `(.L_x_316) ;  /* 0x0000000000048947 */ /* 0x000fea0003800000 */
[----:B------:R-:W-:Y:S01]  /*9de0*/  BPT.TRAP 0x1 ;  /* 0x000000040000795c */ /* 0x000fe20000300000 */
.L_x_316:
[----:B------:R-:W0:Y:S01]  /*9df0*/  S2R R5, SR_CgaCtaId ;  /* 0x0000000000057919 */ /* 0x000e220000008800 */
[----:B------:R-:W-:Y:S02]  /*9e00*/  MOV R2, 0x400 ;  /* 0x0000040000027802 */ /* 0x000fe40000000f00 */
[----:B------:R-:W-:Y:S02]  /*9e10*/  SHF.L.U32 R4, R0, 0x1f, RZ ;  /* 0x0000001f00047819 */ /* 0x000fe400000006ff */
[----:B0-----:R-:W-:-:S05]  /*9e20*/  LEA R2, R5, R2, 0x18 ;  /* 0x0000000205027211 */ /* 0x001fca00078ec0ff */
[----:B------:R-:W-:-:S04]  /*9e30*/  VIADD R2, R2, 0x90 ;  /* 0x0000009002027836 */ /* 0x000fc80000000000 */
[C---:B------:R-:W-:Y:S02]  /*9e40*/  IMAD R7, R3.reuse, 0x8, R2 ;  /* 0x0000000803077824 */ /* 0x040fe400078e0202 */
[----:B------:R-:W-:Y:S02]  /*9e50*/  VIADD R3, R3, 0x1 ;  /* 0x0000000103037836 */ /* 0x000fe40000000000 */
[----:B------:R-:W0:Y:S03]  /*9e60*/  SYNCS.PHASECHK.TRANS64.TRYWAIT P0, [R7+URZ], R4 ;  /* 0x00000004070075a7 */ /* 0x000e26000800017f */
[----:B------:R-:W-:-:S04]  /*9e70*/  ISETP.NE.AND P1, PT, R3, 0x12, PT ;  /* 0x000000120300780c */ /* 0x000fc80003f25270 */
[----:B------:R-:W-:Y:S02]  /*9e80*/  SEL R5, RZ, 0x1, P1 ;  /* 0x00000001ff057807 */ /* 0x000fe40000800000 */
[----:B------:R-:W-:Y:S02]  /*9e90*/  SEL R3, R3, RZ, P1 ;  /* 0x000000ff03037207 */ /* 0x000fe40000800000 */
[----:B------:R-:W-:-:S03]  /*9ea0*/  LOP3.LUT R6, R0, R5, RZ, 0x3c, !PT ;  /* 0x0000000500067212 */ /* 0x000fc600078e3cff */
[----:B------:R-:W-:Y:S01]  /*9eb0*/  IMAD R8, R3, 0x8, R2 ;  /* 0x0000000803087824 */ /* 0x000fe200078e0202 */
[----:B------:R-:W-:Y:S01]  /*9ec0*/  SHF.L.U32 R5, R6, 0x1f, RZ ;  /* 0x0000001f06057819 */ /* 0x000fe200000006ff */
[----:B0-----:R-:W-:Y:S06]  /*9ed0*/  @!P0 BRA `(.L_x_317) ;  /* 0x0000000800d48947 */ /* 0x001fec0003800000 */
.L_x_342:
[----:B------:R-:W1:Y:S01]  /*9ee0*/  SYNCS.PHASECHK.TRANS64.TRYWAIT P0, [R8+URZ], R5 ;  /* 0x00000005080075a7 */ /* 0x000e62000800017f */
[----:B------:R-:W-:-:S05]  /*9ef0*/  VIADD R0, R3, 0x1 ;  /* 0x0000000103007836 */ /* 0x000fca0000000000 */
[----:B------:R-:W-:-:S04]  /*9f00*/  ISETP.NE.AND P1, PT, R0, 0x12, PT ;  /* 0x000000120000780c */ /* 0x000fc80003f25270 */
[----:B------:R-:W-:Y:S02]  /*9f10*/  SEL R3, RZ, 0x1, P1 ;  /* 0x00000001ff037807 */ /* 0x000fe40000800000 */
[----:B0-----:R-:W-:Y:S02]  /*9f20*/  SEL R7, R0, RZ, P1 ;  /* 0x000000ff00077207 */ /* 0x001fe40000800000 */
[----:B------:R-:W-:-:S03]  /*9f30*/  LOP3.LUT R6, R6, R3, RZ, 0x3c, !PT ;  /* 0x0000000306067212 */ /* 0x000fc600078e3cff */
[----:B------:R-:W-:Y:S01]  /*9f40*/  IMAD R9, R7, 0x8, R2 ;  /* 0x0000000807097824 */ /* 0x000fe200078e0202 */
[----:B------:R-:W-:Y:S01]  /*9f50*/  SHF.L.U32 R4, R6, 0x1f, RZ ;  /* 0x0000001f06047819 */ /* 0x000fe200000006ff */
[----:B-1----:R-:W-:Y:S06]  /*9f60*/  @!P0 BRA `(.L_x_318) ;  /* 0x0000000800c48947 */ /* 0x002fec0003800000 */
.L_x_343:
[----:B------:R-:W1:Y:S01]  /*9f70*/  SYNCS.PHASECHK.TRANS64.TRYWAIT P0, [R9+URZ], R4 ;  /* 0x00000004090075a7 */ /* 0x000e62000800017f */
[----:B------:R-:W-:-:S05]  /*9f80*/  VIADD R0, R7, 0x1 ;  /* 0x0000000107007836 */ /* 0x000fca0000000000 */
[----:B------:R-:W-:-:S04]  /*9f90*/  ISETP.NE.AND P1, PT, R0, 0x12, PT ;  /* 0x000000120000780c */ /* 0x000fc80003f25270 */
[----:B------:R-:W-:Y:S02]  /*9fa0*/  SEL R3, RZ, 0x1, P1 ;  /* 0x00000001ff037807 */ /* 0x000fe40000800000 */
[----:B------:R-:W-:Y:S02]  /*9fb0*/  SEL R7, R0, RZ, P1 ;  /* 0x000000ff00077207 */ /* 0x000fe40000800000 */
[----:B------:R-:W-:-:S03]  /*9fc0*/  LOP3.LUT R6, R6, R3, RZ, 0x3c, !PT ;  /* 0x0000000306067212 */ /* 0x000fc600078e3cff */
[----:B0-----:R-:W-:Y:S01]  /*9fd0*/  IMAD R8, R7, 0x8, R2 ;  /* 0x0000000807087824 */ /* 0x001fe200078e0202 */
[----:B------:R-:W-:Y:S01]  /*9fe0*/  SHF.L.U32 R5, R6, 0x1f, RZ ;  /* 0x0000001f06057819 */ /* 0x000fe200000006ff */
[----:B-1----:R-:W-:Y:S06]  /*9ff0*/  @!P0 BRA `(.L_x_319) ;  /* 0x0000000800b48947 */ /* 0x002fec0003800000 */
.L_x_344:
        /* <DEDUP_REMOVED lines=9> */
.L_x_345:
        /* <DEDUP_REMOVED lines=9> */
.L_x_346:
        /* <DEDUP_REMOVED lines=9> */
.L_x_347:
        /* <DEDUP_REMOVED lines=9> */
.L_x_348:
        /* <DEDUP_REMOVED lines=9> */
.L_x_349:
        /* <DEDUP_REMOVED lines=9> */
.L_x_350:
        /* <DEDUP_REMOVED lines=9> */
.L_x_351:
        /* <DEDUP_REMOVED lines=9> */
.L_x_352:
        /* <DEDUP_REMOVED lines=9> */
.L_x_353:
        /* <DEDUP_REMOVED lines=9> */
.L_x_354:
        /* <DEDUP_REMOVED lines=9> */
.L_x_355:
        /* <DEDUP_REMOVED lines=9> */
.L_x_356:
[----:B------:R-:W1:Y:S01]  /*a6c0*/  SYNCS.PHASECHK.TRANS64.TRYWAIT P0, [R8+URZ], R5 ;  /* 0x00000005080075a7 */ /* 0x000e62000800017f */
[----:B------:R-:W-:-:S05]  /*a6d0*/  VIADD R0, R7, 0x1 ;  /* 0x0000000107007836 */ /* 0x000fca0000000000 */
[----:B------:R-:W-:-:S04]  /*a6e0*/  ISETP.NE.AND P1, PT, R0, 0x12, PT ;  /* 0x000000120000780c */ /* 0x000fc80003f25270 */
[----:B------:R-:W-:Y:S02]  /*a6f0*/  SEL R3, RZ, 0x1, P1 ;  /* 0x00000001ff037807 */ /* 0x000fe40000800000 */
[----:B------:R-:W-:Y:S02]  /*a700*/  SEL R7, R0, RZ, P1 ;  /* 0x000000ff00077207 */ /* 0x000fe40000800000 */
[----:B0-----:R-:W-:-:S03]  /*a710*/  LOP3.LUT R9, R6, R3, RZ, 0x3c, !PT ;  /* 0x0000000306097212 */ /* 0x001fc600078e3cff */
[----:B------:R-:W-:Y:S01]  /*a720*/  IMAD R11, R7, 0x8, R2 ;  /* 0x00000008070b7824 */ /* 0x000fe200078e0202 */
[----:B------:R-:W-:Y:S01]  /*a730*/  SHF.L.U32 R6, R9, 0x1f, RZ ;  /* 0x0000001f09067819 */ /* 0x000fe200000006ff */
[----:B-1----:R-:W-:Y:S06]  /*a740*/  @!P0 BRA `(.L_x_332) ;  /* 0x0000000400e48947 */ /* 0x002fec0003800000 */
.L_x_357:
[----:B------:R-:W1:Y:S01]  /*a750*/  SYNCS.PHASECHK.TRANS64.TRYWAIT P0, [R11+URZ], R6 ;  /* 0x000000060b0075a7 */ /* 0x000e62000800017f */
[----:B------:R-:W-:-:S05]  /*a760*/  VIADD R0, R7, 0x1 ;  /* 0x0000000107007836 */ /* 0x000fca0000000000 */
[----:B------:R-:W-:-:S04]  /*a770*/  ISETP.NE.AND P1, PT, R0, 0x12, PT ;  /* 0x000000120000780c */ /* 0x000fc80003f25270 */
[----:B------:R-:W-:Y:S02]  /*a780*/  SEL R4, RZ, 0x1, P1 ;  /* 0x00000001ff047807 */ /* 0x000fe40000800000 */
[----:B------:R-:W-:Y:S02]  /*a790*/  SEL R3, R0, RZ, P1 ;  /* 0x000000ff00037207 */ /* 0x000fe40000800000 */
[----:B------:R-:W-:Y:S01]  /*a7a0*/  LOP3.LUT R0, R9, R4, RZ, 0x3c, !PT ;  /* 0x0000000409007212 */ /* 0x000fe200078e3cff */
[----:B-1----:R-:W-:Y:S06]  /*a7b0*/  @!P0 BRA `(.L_x_333) ;  /* 0x0000000400dc8947 */ /* 0x002fec0003800000 */
.L_x_358:
[----:B------:R-:W-:Y:S01]  /*a7c0*/  IMAD R3, R3, 0x8, R2 ;  /* 0x0000000803037824 */ /* 0x000fe200078e0202 */
[----:B------:R-:W-:-:S07]  /*a7d0*/  SHF.L.U32 R0, R0, 0x1f, RZ ;  /* 0x0000001f00007819 */ /* 0x000fce00000006ff */
.L_x_334:
[----:B--2---:R2:W3:Y:S02]  /*a7e0*/  SYNCS.PHASECHK.TRANS64.TRYWAIT P0, [R3+URZ], R0 ;  /* 0x00000000030075a7 */ /* 0x0044e4000800017f */
[----:B---3--:R-:W-:Y:S05]  /*a7f0*/  @!P0 NANOSLEEP.SYNCS 0x989680 ;  /* 0x009896800000895d */ /* 0x008fea0003900000 */
[----:B------:R-:W3:Y:S02]  /*a800*/  @!P0 SYNCS.PHASECHK.TRANS64 P0, [R3+URZ], R0 ;  /* 0x00000000030085a7 */ /* 0x000ee4000800007f */
[----:B---3--:R-:W-:Y:S05]  /*a810*/  @!P0 BRA `(.L_x_334) ;  /* 0xfffffffc00f08947 */ /* 0x008fea000383ffff */
.L_x_315:
[----:B------:R-:W-:Y:S05]  /*a820*/  BSYNC B0 ;  /* 0x0000000000007941 */ /* 0x000fea0003800000 */
.L_x_314:
[----:B------:R-:W-:Y:S05]  /*a830*/  EXIT ;  /* 0x000000000000794d */ /* 0x000fea0003800000 */
.L_x_22:
[----:B----4-:R4:W0:Y:S02]  /*a840*/  SYNCS.PHASECHK.TRANS64.TRYWAIT P1, [R3+URZ], R0 ;  /* 0x00000000030075a7 */ /* 0x010824000802017f */
[----:B0-----:R-:W-:Y:S05]  /*a850*/  @!P1 NANOSLEEP.SYNCS 0x989680 ;  /* 0x009896800000995d */ /* 0x001fea0003900000 */
[----:B------:R-:W0:Y:S02]  /*a860*/  @!P1 SYNCS.PHASECHK.TRANS64 P1, [R3+URZ], R0 ;  /* 0x00000000030095a7 */ /* 0x000e24000802007f */
[----:B0-----:R-:W-:Y:S05]  /*a870*/  @!P1 BRA `(.L_x_22) ;  /* 0xfffffffc00f09947 */ /* 0x001fea000383ffff */
[----:B------:R-:W-:Y:S05]  /*a880*/  BRA `(.L_x_21) ;  /* 0xffffff6c00a47947 */ /* 0x000fea000383ffff */
.L_x_27:
[----:B-1----:R1:W3:Y:S02]  /*a890*/  SYNCS.PHASECHK.TRANS64.TRYWAIT P1, [R5+URZ], R4 ;  /* 0x00000004050075a7 */ /* 0x0022e4000802017f */
[----:B---3--:R-:W-:Y:S05]  /*a8a0*/  @!P1 NANOSLEEP.SYNCS 0x989680 ;  /* 0x009896800000995d */ /* 0x008fea0003900000 */
[----:B------:R-:W3:Y:S02]  /*a8b0*/  @!P1 SYNCS.PHASECHK.TRANS64 P1, [R5+URZ], R4 ;  /* 0x00000004050095a7 */ /* 0x000ee4000802007f */
[----:B---3--:R-:W-:Y:S05]  /*a8c0*/  @!P1 BRA `(.L_x_27) ;  /* 0xfffffffc00f09947 */ /* 0x008fea000383ffff */
[----:B------:R-:W-:Y:S05]  /*a8d0*/  BRA `(.L_x_26) ;  /* 0xffffff7000487947 */ /* 0x000fea000383ffff */
.L_x_302:
[----:B------:R-:W-:Y:S01]  /*a8e0*/  BSSY B1, `(.L_x_335) ;  /* 0x0000006000017945 */ /* 0x000fe20003800000 */
[----:B------:R-:W-:-:S07]  /*a8f0*/  IMAD.MOV.U32 R15, RZ, RZ, -0x1 ;  /* 0xffffffffff0f7424 */ /* 0x000fce00078e00ff */
[----:B------:R-:W-:Y:S05]  /*a900*/  WARPSYNC.COLLECTIVE R15, `(.L_x_336) ;  /* 0x000000000f0c7348 */ /* 0x000fea0003c00000 */
[----:B------:R-:W-:Y:S02]  /*a910*/  ELECT P6, UR62, PT ;  /* 0x00000000003e782f */ /* 0x000fe400038c0000 */
[----:B------:R-:W-:Y:S01]  /*a920*/  MOV R14, UR62 ;  /* 0x0000003e000e7c02 */ /* 0x000fe20008000f00 */
[----:B------:R-:W-:Y:S10]  /*a930*/  ENDCOLLECTIVE ;  /* 0x000000000000791b */ /* 0x000ff40003800000 */
.L_x_336:
[----:B------:R-:W-:Y:S05]  /*a940*/  BSYNC B1 ;  /* 0x0000000000017941 */ /* 0x000fea0003800000 */
.L_x_335:
[----:B------:R-:W-:Y:S05]  /*a950*/  BRA `(.L_x_337) ;  /* 0xffffffe800487947 */ /* 0x000fea000383ffff */
.L_x_305:
[----:B-1----:R1:W2:Y:S02]  /*a960*/  SYNCS.PHASECHK.TRANS64.TRYWAIT P0, [R23+URZ+0x90], R14 ;  /* 0x0000900e170075a7 */ /* 0x0022a4000800017f */
[----:B--2---:R-:W-:Y:S05]  /*a970*/  @!P0 NANOSLEEP.SYNCS 0x989680 ;  /* 0x009896800000895d */ /* 0x004fea0003900000 */
[----:B------:R-:W2:Y:S02]  /*a980*/  @!P0 SYNCS.PHASECHK.TRANS64 P0, [R23+URZ+0x90], R14 ;  /* 0x0000900e170085a7 */ /* 0x000ea4000800007f */
[----:B--2---:R-:W-:Y:S05]  /*a990*/  @!P0 BRA `(.L_x_305) ;  /* 0xfffffffc00f08947 */ /* 0x004fea000383ffff */
[----:B------:R-:W-:Y:S05]  /*a9a0*/  BRA `(.L_x_338) ;  /* 0xffffffe800807947 */ /* 0x000fea000383ffff */
.L_x_313:
[----:B------:R-:W-:Y:S01]  /*a9b0*/  BSSY B0, `(.L_x_339) ;  /* 0x0000006000007945 */ /* 0x000fe20003800000 */
[----:B------:R-:W-:-:S07]  /*a9c0*/  IMAD.MOV.U32 R15, RZ, RZ, -0x1 ;  /* 0xffffffffff0f7424 */ /* 0x000fce00078e00ff */
[----:B------:R-:W-:Y:S05]  /*a9d0*/  WARPSYNC.COLLECTIVE R15, `(.L_x_340) ;  /* 0x000000000f0c7348 */ /* 0x000fea0003c00000 */
[----:B------:R-:W-:Y:S02]  /*a9e0*/  ELECT P6, UR62, PT ;  /* 0x00000000003e782f */ /* 0x000fe400038c0000 */
[----:B------:R-:W-:Y:S01]  /*a9f0*/  MOV R14, UR62 ;  /* 0x0000003e000e7c02 */ /* 0x000fe20008000f00 */
[----:B------:R-:W-:Y:S10]  /*aa00*/  ENDCOLLECTIVE ;  /* 0x000000000000791b */ /* 0x000ff40003800000 */
.L_x_340:
[----:B------:R-:W-:Y:S05]  /*aa10*/  BSYNC B0 ;  /* 0x0000000000007941 */ /* 0x000fea0003800000 */
.L_x_339:
[----:B------:R-:W-:Y:S05]  /*aa20*/  BRA `(.L_x_341) ;  /* 0xfffffff000d87947 */ /* 0x000fea000383ffff */
.L_x_317:
[----:B0-----:R0:W1:Y:S02]  /*aa30*/  SYNCS.PHASECHK.TRANS64.TRYWAIT P0, [R7+URZ], R4 ;  /* 0x00000004070075a7 */ /* 0x001064000800017f */
[----:B-1----:R-:W-:Y:S05]  /*aa40*/  @!P0 NANOSLEEP.SYNCS 0x989680 ;  /* 0x009896800000895d */ /* 0x002fea0003900000 */
[----:B------:R-:W1:Y:S02]  /*aa50*/  @!P0 SYNCS.PHASECHK.TRANS64 P0, [R7+URZ], R4 ;  /* 0x00000004070085a7 */ /* 0x000e64000800007f */
[----:B-1----:R-:W-:Y:S05]  /*aa60*/  @!P0 BRA `(.L_x_317) ;  /* 0xfffffffc00f08947 */ /* 0x002fea000383ffff */
[----:B------:R-:W-:Y:S05]  /*aa70*/  BRA `(.L_x_342) ;  /* 0xfffffff400187947 */ /* 0x000fea000383ffff */
.L_x_318:
[----:B0-----:R0:W1:Y:S02]  /*aa80*/  SYNCS.PHASECHK.TRANS64.TRYWAIT P0, [R8+URZ], R5 ;  /* 0x00000005080075a7 */ /* 0x001064000800017f */
[----:B-1----:R-:W-:Y:S05]  /*aa90*/  @!P0 NANOSLEEP.SYNCS 0x989680 ;  /* 0x009896800000895d */ /* 0x002fea0003900000 */
[----:B------:R-:W1:Y:S02]  /*aaa0*/  @!P0 SYNCS.PHASECHK.TRANS64 P0, [R8+URZ], R5 ;  /* 0x00000005080085a7 */ /* 0x000e64000800007f */
[----:B-1----:R-:W-:Y:S05]  /*aab0*/  @!P0 BRA `(.L_x_318) ;  /* 0xfffffffc00f08947 */ /* 0x002fea000383ffff */
[----:B------:R-:W-:Y:S05]  /*aac0*/  BRA `(.L_x_343) ;  /* 0xfffffff400287947 */ /* 0x000fea000383ffff */
.L_x_319:
[----:B0-----:R0:W1:Y:S02]  /*aad0*/  SYNCS.PHASECHK.TRANS64.TRYWAIT P0, [R9+URZ], R4 ;  /* 0x00000004090075a7 */ /* 0x001064000800017f */
[----:B-1----:R-:W-:Y:S05]  /*aae0*/  @!P0 NANOSLEEP.SYNCS 0x989680 ;  /* 0x009896800000895d */ /* 0x002fea0003900000 */
[----:B------:R-:W1:Y:S02]  /*aaf0*/  @!P0 SYNCS.PHASECHK.TRANS64 P0, [R9+URZ], R4 ;  /* 0x00000004090085a7 */ /* 0x000e64000800007f */
[----:B-1----:R-:W-:Y:S05]  /*ab00*/  @!P0 BRA `(.L_x_319) ;  /* 0xfffffffc00f08947 */ /* 0x002fea000383ffff */
[----:B------:R-:W-:Y:S05]  /*ab10*/  BRA `(.L_x_344) ;  /* 0xfffffff400387947 */ /* 0x000fea000383ffff */
.L_x_320:
[----:B0-----:R0:W1:Y:S02]  /*ab20*/  SYNCS.PHASECHK.TRANS64.TRYWAIT P0, [R8+URZ], R5 ;  /* 0x00000005080075a7 */ /* 0x001064000800017f */
[----:B-1----:R-:W-:Y:S05]  /*ab30*/  @!P0 NANOSLEEP.SYNCS 0x989680 ;  /* 0x009896800000895d */ /* 0x002fea0003900000 */
[----:B------:R-:W1:Y:S02]  /*ab40*/  @!P0 SYNCS.PHASECHK.TRANS64 P0, [R8+URZ], R5 ;  /* 0x00000005080085a7 */ /* 0x000e64000800007f */
[----:B-1----:R-:W-:Y:S05]  /*ab50*/  @!P0 BRA `(.L_x_320) ;  /* 0xfffffffc00f08947 */ /* 0x002fea000383ffff */
[----:B------:R-:W-:Y:S05]  /*ab60*/  BRA `(.L_x_345) ;  /* 0xfffffff400487947 */ /* 0x000fea000383ffff */
.L_x_321:
[----:B0-----:R0:W1:Y:S02]  /*ab70*/  SYNCS.PHASECHK.TRANS64.TRYWAIT P0, [R9+URZ], R4 ;  /* 0x00000004090075a7 */ /* 0x001064000800017f */
[----:B-1----:R-:W-:Y:S05]  /*ab80*/  @!P0 NANOSLEEP.SYNCS 0x989680 ;  /* 0x009896800000895d */ /* 0x002fea0003900000 */
[----:B------:R-:W1:Y:S02]  /*ab90*/  @!P0 SYNCS.PHASECHK.TRANS64 P0, [R9+URZ], R4 ;  /* 0x00000004090085a7 */ /* 0x000e64000800007f */
[----:B-1----:R-:W-:Y:S05]  /*aba0*/  @!P0 BRA `(.L_x_321) ;  /* 0xfffffffc00f08947 */ /* 0x002fea000383ffff */
[----:B------:R-:W-:Y:S05]  /*abb0*/  BRA `(.L_x_346) ;  /* 0xfffffff400587947 */ /* 0x000fea000383ffff */
.L_x_322:
[----:B0-----:R0:W1:Y:S02]  /*abc0*/  SYNCS.PHASECHK.TRANS64.TRYWAIT P0, [R8+URZ], R5 ;  /* 0x00000005080075a7 */ /* 0x001064000800017f */
[----:B-1----:R-:W-:Y:S05]  /*abd0*/  @!P0 NANOSLEEP.SYNCS 0x989680 ;  /* 0x009896800000895d */ /* 0x002fea0003900000 */
[----:B------:R-:W1:Y:S02]  /*abe0*/  @!P0 SYNCS.PHASECHK.TRANS64 P0, [R8+URZ], R5 ;  /* 0x00000005080085a7 */ /* 0x000e64000800007f */
[----:B-1----:R-:W-:Y:S05]  /*abf0*/  @!P0 BRA `(.L_x_322) ;  /* 0xfffffffc00f08947 */ /* 0x002fea000383ffff */
[----:B------:R-:W-:Y:S05]  /*ac00*/  BRA `(.L_x_347) ;  /* 0xfffffff400687947 */ /* 0x000fea000383ffff */
.L_x_323:
[----:B0-----:R0:W1:Y:S02]  /*ac10*/  SYNCS.PHASECHK.TRANS64.TRYWAIT P0, [R9+URZ], R4 ;  /* 0x00000004090075a7 */ /* 0x001064000800017f */
[----:B-1----:R-:W-:Y:S05]  /*ac20*/  @!P0 NANOSLEEP.SYNCS 0x989680 ;  /* 0x009896800000895d */ /* 0x002fea0003900000 */
[----:B------:R-:W1:Y:S02]  /*ac30*/  @!P0 SYNCS.PHASECHK.TRANS64 P0, [R9+URZ], R4 ;  /* 0x00000004090085a7 */ /* 0x000e64000800007f */
[----:B-1----:R-:W-:Y:S05]  /*ac40*/  @!P0 BRA `(.L_x_323) ;  /* 0xfffffffc00f08947 */ /* 0x002fea000383ffff */
[----:B------:R-:W-:Y:S05]  /*ac50*/  BRA `(.L_x_348) ;  /* 0xfffffff400787947 */ /* 0x000fea000383ffff */
.L_x_324:
[----:B0-----:R0:W1:Y:S02]  /*ac60*/  SYNCS.PHASECHK.TRANS64.TRYWAIT P0, [R8+URZ], R5 ;  /* 0x00000005080075a7 */ /* 0x001064000800017f */
[----:B-1----:R-:W-:Y:S05]  /*ac70*/  @!P0 NANOSLEEP.SYNCS 0x989680 ;  /* 0x009896800000895d */ /* 0x002fea0003900000 */
[----:B------:R-:W1:Y:S02]  /*ac80*/  @!P0 SYNCS.PHASECHK.TRANS64 P0, [R8+URZ], R5 ;  /* 0x00000005080085a7 */ /* 0x000e64000800007f */
[----:B-1----:R-:W-:Y:S05]  /*ac90*/  @!P0 BRA `(.L_x_324) ;  /* 0xfffffffc00f08947 */ /* 0x002fea000383ffff */
[----:B------:R-:W-:Y:S05]  /*aca0*/  BRA `(.L_x_349) ;  /* 0xfffffff400887947 */ /* 0x000fea000383ffff */
.L_x_325:
[----:B0-----:R0:W1:Y:S02]  /*acb0*/  SYNCS.PHASECHK.TRANS64.TRYWAIT P0, [R9+URZ], R4 ;  /* 0x00000004090075a7 */ /* 0x001064000800017f */
[----:B-1----:R-:W-:Y:S05]  /*acc0*/  @!P0 NANOSLEEP.SYNCS 0x989680 ;  /* 0x009896800000895d */ /* 0x002fea0003900000 */
[----:B------:R-:W1:Y:S02]  /*acd0*/  @!P0 SYNCS.PHASECHK.TRANS64 P0, [R9+URZ], R4 ;  /* 0x00000004090085a7 */ /* 0x000e64000800007f */
[----:B-1----:R-:W-:Y:S05]  /*ace0*/  @!P0 BRA `(.L_x_325) ;  /* 0xfffffffc00f08947 */ /* 0x002fea000383ffff */
[----:B------:R-:W-:Y:S05]  /*acf0*/  BRA `(.L_x_350) ;  /* 0xfffffff400987947 */ /* 0x000fea000383ffff */
.L_x_326:
[----:B0-----:R0:W1:Y:S02]  /*ad00*/  SYNCS.PHASECHK.TRANS64.TRYWAIT P0, [R8+URZ], R5 ;  /* 0x00000005080075a7 */ /* 0x001064000800017f */
[----:B-1----:R-:W-:Y:S05]  /*ad10*/  @!P0 NANOSLEEP.SYNCS 0x989680 ;  /* 0x009896800000895d */ /* 0x002fea0003900000 */
[----:B------:R-:W1:Y:S02]  /*ad20*/  @!P0 SYNCS.PHASECHK.TRANS64 P0, [R8+URZ], R5 ;  /* 0x00000005080085a7 */ /* 0x000e64000800007f */
[----:B-1----:R-:W-:Y:S05]  /*ad30*/  @!P0 BRA `(.L_x_326) ;  /* 0xfffffffc00f08947 */ /* 0x002fea000383ffff */
[----:B------:R-:W-:Y:S05]  /*ad40*/  BRA `(.L_x_351) ;  /* 0xfffffff400a87947 */ /* 0x000fea000383ffff */
.L_x_327:
[----:B0-----:R0:W1:Y:S02]  /*ad50*/  SYNCS.PHASECHK.TRANS64.TRYWAIT P0, [R9+URZ], R4 ;  /* 0x00000004090075a7 */ /* 0x001064000800017f */
[----:B-1----:R-:W-:Y:S05]  /*ad60*/  @!P0 NANOSLEEP.SYNCS 0x989680 ;  /* 0x009896800000895d */ /* 0x002fea0003900000 */
[----:B------:R-:W1:Y:S02]  /*ad70*/  @!P0 SYNCS.PHASECHK.TRANS64 P0, [R9+URZ], R4 ;  /* 0x00000004090085a7 */ /* 0x000e64000800007f */
[----:B-1----:R-:W-:Y:S05]  /*ad80*/  @!P0 BRA `(.L_x_327) ;  /* 0xfffffffc00f08947 */ /* 0x002fea000383ffff */
[----:B------:R-:W-:Y:S05]  /*ad90*/  BRA `(.L_x_352) ;  /* 0xfffffff400b87947 */ /* 0x000fea000383ffff */
.L_x_328:
[----:B0-----:R0:W1:Y:S02]  /*ada0*/  SYNCS.PHASECHK.TRANS64.TRYWAIT P0, [R8+URZ], R5 ;  /* 0x00000005080075a7 */ /* 0x001064000800017f */
[----:B-1----:R-:W-:Y:S05]  /*adb0*/  @!P0 NANOSLEEP.SYNCS 0x989680 ;  /* 0x009896800000895d */ /* 0x002fea0003900000 */
[----:B------:R-:W1:Y:S02]  /*adc0*/  @!P0 SYNCS.PHASECHK.TRANS64 P0, [R8+URZ], R5 ;  /* 0x00000005080085a7 */ /* 0x000e64000800007f */
[----:B-1----:R-:W-:Y:S05]  /*add0*/  @!P0 BRA `(.L_x_328) ;  /* 0xfffffffc00f08947 */ /* 0x002fea000383ffff */
[----:B------:R-:W-:Y:S05]  /*ade0*/  BRA `(.L_x_353) ;  /* 0xfffffff400c87947 */ /* 0x000fea000383ffff */
.L_x_329:
[----:B0-----:R0:W1:Y:S02]  /*adf0*/  SYNCS.PHASECHK.TRANS64.TRYWAIT P0, [R9+URZ], R4 ;  /* 0x00000004090075a7 */ /* 0x001064000800017f */
[----:B-1----:R-:W-:Y:S05]  /*ae00*/  @!P0 NANOSLEEP.SYNCS 0x989680 ;  /* 0x009896800000895d */ /* 0x002fea0003900000 */
[----:B------:R-:W1:Y:S02]  /*ae10*/  @!P0 SYNCS.PHASECHK.TRANS64 P0, [R9+URZ], R4 ;  /* 0x00000004090085a7 */ /* 0x000e64000800007f */
[----:B-1----:R-:W-:Y:S05]  /*ae20*/  @!P0 BRA `(.L_x_329) ;  /* 0xfffffffc00f08947 */ /* 0x002fea000383ffff */
[----:B------:R-:W-:Y:S05]  /*ae30*/  BRA `(.L_x_354) ;  /* 0xfffffff400d87947 */ /* 0x000fea000383ffff */
.L_x_330:
[----:B0-----:R0:W1:Y:S02]  /*ae40*/  SYNCS.PHASECHK.TRANS64.TRYWAIT P0, [R8+URZ], R5 ;  /* 0x00000005080075a7 */ /* 0x001064000800017f */
[----:B-1----:R-:W-:Y:S05]  /*ae50*/  @!P0 NANOSLEEP.SYNCS 0x989680 ;  /* 0x009896800000895d */ /* 0x002fea0003900000 */
[----:B------:R-:W1:Y:S02]  /*ae60*/  @!P0 SYNCS.PHASECHK.TRANS64 P0, [R8+URZ], R5 ;  /* 0x00000005080085a7 */ /* 0x000e64000800007f */
[----:B-1----:R-:W-:Y:S05]  /*ae70*/  @!P0 BRA `(.L_x_330) ;  /* 0xfffffffc00f08947 */ /* 0x002fea000383ffff */
[----:B------:R-:W-:Y:S05]  /*ae80*/  BRA `(.L_x_355) ;  /* 0xfffffff400e87947 */ /* 0x000fea000383ffff */
.L_x_331:
[----:B0-----:R0:W1:Y:S02]  /*ae90*/  SYNCS.PHASECHK.TRANS64.TRYWAIT P0, [R9+URZ], R4 ;  /* 0x00000004090075a7 */ /* 0x001064000800017f */
[----:B-1----:R-:W-:Y:S05]  /*aea0*/  @!P0 NANOSLEEP.SYNCS 0x989680 ;  /* 0x009896800000895d */ /* 0x002fea0003900000 */
[----:B------:R-:W1:Y:S02]  /*aeb0*/  @!P0 SYNCS.PHASECHK.TRANS64 P0, [R9+URZ], R4 ;  /* 0x00000004090085a7 */ /* 0x000e64000800007f */
[----:B-1----:R-:W-:Y:S05]  /*aec0*/  @!P0 BRA `(.L_x_331) ;  /* 0xfffffffc00f08947 */ /* 0x002fea000383ffff */
[----:B------:R-:W-:Y:S05]  /*aed0*/  BRA `(.L_x_356) ;  /* 0xfffffff400f87947 */ /* 0x000fea000383ffff */
.L_x_332:
[----:B0-----:R0:W1:Y:S02]  /*aee0*/  SYNCS.PHASECHK.TRANS64.TRYWAIT P0, [R8+URZ], R5 ;  /* 0x00000005080075a7 */ /* 0x001064000800017f */
[----:B-1----:R-:W-:Y:S05]  /*aef0*/  @!P0 NANOSLEEP.SYNCS 0x989680 ;  /* 0x009896800000895d */ /* 0x002fea0003900000 */
[----:B------:R-:W1:Y:S02]  /*af00*/  @!P0 SYNCS.PHASECHK.TRANS64 P0, [R8+URZ], R5 ;  /* 0x00000005080085a7 */ /* 0x000e64000800007f */
[----:B-1----:R-:W-:Y:S05]  /*af10*/  @!P0 BRA `(.L_x_332) ;  /* 0xfffffffc00f08947 */ /* 0x002fea000383ffff */
[----:B------:R-:W-:Y:S05]  /*af20*/  BRA `(.L_x_357) ;  /* 0xfffffff800087947 */ /* 0x000fea000383ffff */
.L_x_333:
[----:B-1----:R1:W2:Y:S02]  /*af30*/  SYNCS.PHASECHK.TRANS64.TRYWAIT P0, [R11+URZ], R6 ;  /* 0x000000060b0075a7 */ /* 0x0022a4000800017f */
[----:B--2---:R-:W-:Y:S05]  /*af40*/  @!P0 NANOSLEEP.SYNCS 0x989680 ;  /* 0x009896800000895d */ /* 0x004fea0003900000 */
[----:B------:R-:W2:Y:S02]  /*af50*/  @!P0 SYNCS.PHASECHK.TRANS64 P0, [R11+URZ], R6 ;  /* 0x000000060b0085a7 */ /* 0x000ea4000800007f */
[----:B--2---:R-:W-:Y:S05]  /*af60*/  @!P0 BRA `(.L_x_333) ;  /* 0xfffffffc00f08947 */ /* 0x004fea000383ffff */
[----:B------:R-:W-:Y:S05]  /*af70*/  BRA `(.L_x_358) ;  /* 0xfffffff800107947 */ /* 0x000fea000383ffff */
.L_x_359:
[----:B------:R-:W-:-:S00]  /*af80*/  BRA `(.L_x_359) ;  /* 0xfffffffc00fc7947 */ /* 0x000fc0000383ffff */
[----:B------:R-:W-:-:S00]  /*af90*/  NOP ;  /* 0x0000000000007918 */ /* 0x000fc00000000000 */
        /* <DEDUP_REMOVED lines=14> */
.L_x_360:


//--------------------- .nv.global.init           --------------------------
	.section	.nv.global.init,"aw",@progbits
.nv.global.init:
	.type		$str$22,@object
	.size		$str$22,($str$23 - $str$22)
$str$22:
        /*0000*/ 	.byte	0x6b, 0x5f, 0x74, 0x69, 0x6c, 0x65, 0x5f, 0x63, 0x6f, 0x75, 0x6e, 0x74, 0x20, 0x3e, 0x3d, 0x20
        /*0010*/ 	.byte	0x31, 0x00
	.type		$str$23,@object
	.size		$str$23,(__unnamed_1 - $str$23)
$str$23:
        /*0012*/ 	.byte	0x2f, 0x74, 0x6d, 0x70, 0x2f, 0x63, 0x75, 0x74, 0x6c, 0x61, 0x73, 0x73, 0x5f, 0x73, 0x77, 0x65
        /*0022*/ 	.byte	0x65, 0x70, 0x5f, 0x73, 0x72, 0x63, 0x2f, 0x69, 0x6e, 0x63, 0x6c, 0x75, 0x64, 0x65, 0x2f, 0x63
        /*0032*/ 	.byte	0x75, 0x74, 0x6c, 0x61, 0x73, 0x73, 0x2f, 0x67, 0x65, 0x6d, 0x6d, 0x2f, 0x63, 0x6f, 0x6c, 0x6c
        /*0042*/ 	.byte	0x65, 0x63, 0x74, 0x69, 0x76, 0x65, 0x2f, 0x73, 0x6d, 0x39, 0x30, 0x5f, 0x6d, 0x6d, 0x61, 0x5f
        /*0052*/ 	.byte	0x74, 0x6d, 0x61, 0x5f, 0x67, 0x6d, 0x6d, 0x61, 0x5f, 0x73, 0x73, 0x5f, 0x77, 0x61, 0x72, 0x70
        /*0062*/ 	.byte	0x73, 0x70, 0x65, 0x63, 0x69, 0x61, 0x6c, 0x69, 0x7a, 0x65, 0x64, 0x2e, 0x68, 0x70, 0x70, 0x00
	.type		__unnamed_1,@object
	.size		__unnamed_1,(.L_0 - __unnamed_1)
__unnamed_1:
        /*0072*/ 	.byte	0x76, 0x6f, 0x69, 0x64, 0x20, 0x63, 0x75, 0x74, 0x6c, 0x61, 0x73, 0x73, 0x3a, 0x3a, 0x67, 0x65
        /* <DEDUP_REMOVED lines=172> */
        /*0b42*/ 	.byte	0x3a, 0x3a, 0x69, 0x64, 0x65, 0x6e, 0x74, 0x69, 0x74, 0x79, 0x5d, 0x00
.L_0:


//--------------------- .nv.shared._ZN7cutlass13device_kernelINS_4gemm6kernel13GemmUniversalIN4cute5tupleIJiiiiEEENS1_10collective13CollectiveMmaINS1_34MainloopSm90TmaGmmaWarpSpecializedILi18ENS5_IJNS4_1CILi2EEENSA_ILi1EEESC_EEENS1_35KernelTmaWarpSpecializedCooperativeEEENS5_IJNSA_ILi256EEENSA_ILi128EEENSA_ILi32EEEEEEaNS5_IJlSC_lEEEaSK_NS4_8TiledMMAINS4_8MMA_AtomIJNS4_4SM904GMMA27MMA_64x128x32_S32S8S8_SS_TNEEEENS4_6LayoutISD_NS5_IJSC_NSA_ILi0EEESS_EEEEENS5_IJNS4_10UnderscoreESV_SV_EEEEENS4_13SM90_TMA_LOADENS4_14ComposedLayoutINS4_7SwizzleILi1ELi4ELi3EEENS4_18smem_ptr_flag_bitsILi8EEENSR_INS5_IJNSA_ILi8EEESI_EEENS5_IJSI_SC_EEEEEEEvNS4_8identityENS4_23SM90_TMA_LOAD_MULTICASTES18_vS19_EENS_8epilogue10collective6detail29Sm90TmaWarpSpecializedAdapterINS1D_15DefaultEpilogueIaSK_SK_NS1C_6thread17LinearCombinationIaLi1EiiLNS1H_9ScaleType4KindE0ELNS_15FloatRoundStyleE2EaEENS1_15EpilogueDefaultEEEEEvvEEEEvNT_6ParamsE --------------------------
	.section	.nv.shared._ZN7cutlass13device_kernelINS_4gemm6kernel13GemmUniversalIN4cute5tupleIJiiiiEEENS1_10collective13CollectiveMmaINS1_34MainloopSm90TmaGmmaWarpSpecializedILi18ENS5_IJNS4_1CILi2EEENSA_ILi1EEESC_EEENS1_35KernelTmaWarpSpecializedCooperativeEEENS5_IJNSA_ILi256EEENSA_ILi128EEENSA_ILi32EEEEEEaNS5_IJlSC_lEEEaSK_NS4_8TiledMMAINS4_8MMA_AtomIJNS4_4SM904GMMA27MMA_64x128x32_S32S8S8_SS_TNEEEENS4_6LayoutISD_NS5_IJSC_NSA_ILi0EEESS_EEEEENS5_IJNS4_10UnderscoreESV_SV_EEEEENS4_13SM90_TMA_LOADENS4_14ComposedLayoutINS4_7SwizzleILi1ELi4ELi3EEENS4_18smem_ptr_flag_bitsILi8EEENSR_INS5_IJNSA_ILi8EEESI_EEENS5_IJSI_SC_EEEEEEEvNS4_8identityENS4_23SM90_TMA_LOAD_MULTICASTES18_vS19_EENS_8epilogue10collective6detail29Sm90TmaWarpSpecializedAdapterINS1D_15DefaultEpilogueIaSK_SK_NS1C_6thread17LinearCombinationIaLi1EiiLNS1H_9ScaleType4KindE0ELNS_15FloatRoundStyleE2EaEENS1_15EpilogueDefaultEEEEEvvEEEEvNT_6ParamsE,"aw",@nobits
	.sectionflags	@""
	.align	16
	.zero		1024


//--------------------- .nv.shared.reserved.0     --------------------------
	.section	.nv.shared.reserved.0,"aw",@nobits
	.weak		__nv_reservedSMEM_offset_0_alias
	.size		__nv_reservedSMEM_offset_0_alias, 0, 0
	.other		__nv_reservedSMEM_offset_0_alias,@"STO_CUDA_RESERVED_SHARED STV_DEFAULT"
__nv_reservedSMEM_offset_0_alias:
	.zero		0


//--------------------- .nv.global                --------------------------
	.section	.nv.global,"aw",@nobits
.nv.global:
	.type		_ZN40_INTERNAL_01158a40_4_k_cu_cef32cac_244204cute1_E,@object
	.size		_ZN40_INTERNAL_01158a40_4_k_cu_cef32cac_244204cute1_E,(_ZN40_INTERNAL_01158a40_4_k_cu_cef32cac_244204cuda3std3__45__cpo6cbeginE - _ZN40_INTERNAL_01158a40_4_k_cu_cef32cac_244204cute1_E)
_ZN40_INTERNAL_01158a40_4_k_cu_cef32cac_244204cute1_E:
	.zero		1
	.type		_ZN40_INTERNAL_01158a40_4_k_cu_cef32cac_244204cuda3std3__45__cpo6cbeginE,@object
	.size		_ZN40_INTERNAL_01158a40_4_k_cu_cef32cac_244204cuda3std3__45__cpo6cbeginE,(_ZN40_INTERNAL_01158a40_4_k_cu_cef32cac_244204cuda3std3__48in_placeE - _ZN40_INTERNAL_01158a40_4_k_cu_cef32cac_244204cuda3std3__45__cpo6cbeginE)
_ZN40_INTERNAL_01158a40_4_k_cu_cef32cac_244204cuda3std3__45__cpo6cbeginE:
	.zero		1
	.type		_ZN40_INTERNAL_01158a40_4_k_cu_cef32cac_244204cuda3std3__48in_placeE,@object
	.size		_ZN40_INTERNAL_01158a40_4_k_cu_cef32cac_244204cuda3std3__48in_placeE,(_ZN40_INTERNAL_01158a40_4_k_cu_cef32cac_244204cuda3std6ranges3__45__cpo9iter_moveE - _ZN40_INTERNAL_01158a40_4_k_cu_cef32cac_244204cuda3std3__48in_placeE)
_ZN40_INTERNAL_01158a40_4_k_cu_cef32cac_244204cuda3std3__48in_placeE:
	.zero		1
	.type		_ZN40_INTERNAL_01158a40_4_k_cu_cef32cac_244204cuda3std6ranges3__45__cpo9iter_moveE,@object
	.size		_ZN40_INTERNAL_01158a40_4_k_cu_cef32cac_244204cuda3std6ranges3__45__cpo9iter_moveE,(_ZN40_INTERNAL_01158a40_4_k_cu_cef32cac_244204cuda3std3__45__cpo5beginE - _ZN40_INTERNAL_01158a40_4_k_cu_cef32cac_244204cuda3std6ranges3__45__cpo9iter_moveE)
_ZN40_INTERNAL_01158a40_4_k_cu_cef32cac_244204cuda3std6ranges3__45__cpo9iter_moveE:
	.zero		1
	.type		_ZN40_INTERNAL_01158a40_4_k_cu_cef32cac_244204cuda3std3__45__cpo5beginE,@object
	.size		_ZN40_INTERNAL_01158a40_4_k_cu_cef32cac_244204cuda3std3__45__cpo5beginE,(_ZN40_INTERNAL_01158a40_4_k_cu_cef32cac_244204cuda3std3__442_GLOBAL__N__01158a40_4_k_cu_cef32cac_244206ignoreE - _ZN40_INTERNAL_01158a40_4_k_cu_cef32cac_244204cuda3std3__45__cpo5beginE)
_ZN40_INTERNAL_01158a40_4_k_cu_cef32cac_244204cuda3std3__45__cpo5beginE:
	.zero		1
	.type		_ZN40_INTERNAL_01158a40_4_k_cu_cef32cac_244204cuda3std3__442_GLOBAL__N__01158a40_4_k_cu_cef32cac_244206ignoreE,@object
	.size		_ZN40_INTERNAL_01158a40_4_k_cu_cef32cac_244204cuda3std3__442_GLOBAL__N__01158a40_4_k_cu_cef32cac_244206ignoreE,(_ZN40_INTERNAL_01158a40_4_k_cu_cef32cac_244204cute7productE - _ZN40_INTERNAL_01158a40_4_k_cu_cef32cac_244204cuda3std3__442_GLOBAL__N__01158a40_4_k_cu_cef32cac_244206ignoreE)
_ZN40_INTERNAL_01158a40_4_k_cu_cef32cac_244204cuda3std3__442_GLOBAL__N__01158a40_4_k_cu_cef32cac_244206ignoreE:
	.zero		1
	.type		_ZN40_INTERNAL_01158a40_4_k_cu_cef32cac_244204cute7productE,@object
	.size		_ZN40_INTERNAL_01158a40_4_k_cu_cef32cac_244204cute7productE,(_ZN40_INTERNAL_01158a40_4_k_cu_cef32cac_244204cuda3std3__45__cpo3endE - _ZN40_INTERNAL_01158a40_4_k_cu_cef32cac_244204cute7productE)
_ZN40_INTERNAL_01158a40_4_k_cu_cef32cac_244204cute7productE:
	.zero		1
	.type		_ZN40_INTERNAL_01158a40_4_k_cu_cef32cac_244204cuda3std3__45__cpo3endE,@object
	.size		_ZN40_INTERNAL_01158a40_4_k_cu_cef32cac_244204cuda3std3__45__cpo3endE,(_ZN40_INTERNAL_01158a40_4_k_cu_cef32cac_244204cuda3std3__419piecewise_constructE - _ZN40_INTERNAL_01158a40_4_k_cu_cef32cac_244204cuda3std3__45__cpo3endE)
_ZN40_INTERNAL_01158a40_4_k_cu_cef32cac_244204cuda3std3__45__cpo3endE:
	.zero		1
	.type		_ZN40_INTERNAL_01158a40_4_k_cu_cef32cac_244204cuda3std3__419piecewise_constructE,@object
	.size		_ZN40_INTERNAL_01158a40_4_k_cu_cef32cac_244204cuda3std3__419piecewise_constructE,(_ZN40_INTERNAL_01158a40_4_k_cu_cef32cac_244204cuda3std3__45__cpo4cendE - _ZN40_INTERNAL_01158a40_4_k_cu_cef32cac_244204cuda3std3__419piecewise_constructE)
_ZN40_INTERNAL_01158a40_4_k_cu_cef32cac_244204cuda3std3__419piecewise_constructE:
	.zero		1
	.type		_ZN40_INTERNAL_01158a40_4_k_cu_cef32cac_244204cuda3std3__45__cpo4cendE,@object
	.size		_ZN40_INTERNAL_01158a40_4_k_cu_cef32cac_244204cuda3std3__45__cpo4cendE,(_ZN40_INTERNAL_01158a40_4_k_cu_cef32cac_244204cuda3std6ranges3__45__cpo4swapE - _ZN40_INTERNAL_01158a40_4_k_cu_cef32cac_244204cuda3std3__45__cpo4cendE)
_ZN40_INTERNAL_01158a40_4_k_cu_cef32cac_244204cuda3std3__45__cpo4cendE:
	.zero		1
	.type		_ZN40_INTERNAL_01158a40_4_k_cu_cef32cac_244204cuda3std6ranges3__45__cpo4swapE,@object
	.size		_ZN40_INTERNAL_01158a40_4_k_cu_cef32cac_244204cuda3std6ranges3__45__cpo4swapE,(.L_8 - _ZN40_INTERNAL_01158a40_4_k_cu_cef32cac_244204cuda3std6ranges3__45__cpo4swapE)
_ZN40_INTERNAL_01158a40_4_k_cu_cef32cac_244204cuda3std6ranges3__45__cpo4swapE:
	.zero		1
.L_8:


//--------------------- .nv.constant0._ZN7cutlass13device_kernelINS_4gemm6kernel13GemmUniversalIN4cute5tupleIJiiiiEEENS1_10collective13CollectiveMmaINS1_34MainloopSm90TmaGmmaWarpSpecializedILi18ENS5_IJNS4_1CILi2EEENSA_ILi1EEESC_EEENS1_35KernelTmaWarpSpecializedCooperativeEEENS5_IJNSA_ILi256EEENSA_ILi128EEENSA_ILi32EEEEEEaNS5_IJlSC_lEEEaSK_NS4_8TiledMMAINS4_8MMA_AtomIJNS4_4SM904GMMA27MMA_64x128x32_S32S8S8_SS_TNEEEENS4_6LayoutISD_NS5_IJSC_NSA_ILi0EEESS_EEEEENS5_IJNS4_10UnderscoreESV_SV_EEEEENS4_13SM90_TMA_LOADENS4_14ComposedLayoutINS4_7SwizzleILi1ELi4ELi3EEENS4_18smem_ptr_flag_bitsILi8EEENSR_INS5_IJNSA_ILi8EEESI_EEENS5_IJSI_SC_EEEEEEEvNS4_8identityENS4_23SM90_TMA_LOAD_MULTICASTES18_vS19_EENS_8epilogue10collective6detail29Sm90TmaWarpSpecializedAdapterINS1D_15DefaultEpilogueIaSK_SK_NS1C_6thread17LinearCombinationIaLi1EiiLNS1H_9ScaleType4KindE0ELNS_15FloatRoundStyleE2EaEENS1_15EpilogueDefaultEEEEEvvEEEEvNT_6ParamsE --------------------------
	.section	.nv.constant0._ZN7cutlass13device_kernelINS_4gemm6kernel13GemmUniversalIN4cute5tupleIJiiiiEEENS1_10collective13CollectiveMmaINS1_34MainloopSm90TmaGmmaWarpSpecializedILi18ENS5_IJNS4_1CILi2EEENSA_ILi1EEESC_EEENS1_35KernelTmaWarpSpecializedCooperativeEEENS5_IJNSA_ILi256EEENSA_ILi128EEENSA_ILi32EEEEEEaNS5_IJlSC_lEEEaSK_NS4_8TiledMMAINS4_8MMA_AtomIJNS4_4SM904GMMA27MMA_64x128x32_S32S8S8_SS_TNEEEENS4_6LayoutISD_NS5_IJSC_NSA_ILi0EEESS_EEEEENS5_IJNS4_10UnderscoreESV_SV_EEEEENS4_13SM90_TMA_LOADENS4_14ComposedLayoutINS4_7SwizzleILi1ELi4ELi3EEENS4_18smem_ptr_flag_bitsILi8EEENSR_INS5_IJNSA_ILi8EEESI_EEENS5_IJSI_SC_EEEEEEEvNS4_8identityENS4_23SM90_TMA_LOAD_MULTICASTES18_vS19_EENS_8epilogue10collective6detail29Sm90TmaWarpSpecializedAdapterINS1D_15DefaultEpilogueIaSK_SK_NS1C_6thread17LinearCombinationIaLi1EiiLNS1H_9ScaleType4KindE0ELNS_15FloatRoundStyleE2EaEENS1_15EpilogueDefaultEEEEEvvEEEEvNT_6ParamsE,"a",@progbits
	.sectionflags	@""
	.align	4
.nv.constant0._ZN7cutlass13device_kernelINS_4gemm6kernel13GemmUniversalIN4cute5tupleIJiiiiEEENS1_10collective13CollectiveMmaINS1_34MainloopSm90TmaGmmaWarpSpecializedILi18ENS5_IJNS4_1CILi2EEENSA_ILi1EEESC_EEENS1_35KernelTmaWarpSpecializedCooperativeEEENS5_IJNSA_ILi256EEENSA_ILi128EEENSA_ILi32EEEEEEaNS5_IJlSC_lEEEaSK_NS4_8TiledMMAINS4_8MMA_AtomIJNS4_4SM904GMMA27MMA_64x128x32_S32S8S8_SS_TNEEEENS4_6LayoutISD_NS5_IJSC_NSA_ILi0EEESS_EEEEENS5_IJNS4_10UnderscoreESV_SV_EEEEENS4_13SM90_TMA_LOADENS4_14ComposedLayoutINS4_7SwizzleILi1ELi4ELi3EEENS4_18smem_ptr_flag_bitsILi8EEENSR_INS5_IJNSA_ILi8EEESI_EEENS5_IJSI_SC_EEEEEEEvNS4_8identityENS4_23SM90_TMA_LOAD_MULTICASTES18_vS19_EENS_8epilogue10collective6detail29Sm90TmaWarpSpecializedAdapterINS1D_15DefaultEpilogueIaSK_SK_NS1C_6thread17LinearCombinationIaLi1EiiLNS1H_9ScaleType4KindE0ELNS_15FloatRoundStyleE2EaEENS1_15EpilogueDefaultEEEEEvvEEEEvNT_6ParamsE:
	.zero		1664


//--------------------- SYMBOLS --------------------------

	.type		.nv.reservedSmem.offset0,@object
	.size		.nv.reservedSmem.offset0,0x4
	.type		__assertfail,@function
